//
// Generated by NVIDIA NVVM Compiler
//
// Compiler Build ID: CL-36424714
// Cuda compilation tools, release 13.0, V13.0.88
// Based on NVVM 20.0.0
//

.version 9.0
.target sm_100
.address_size 64

	// .globl	sort_nodes_by_degrees
.global .align 4 .b8 precalc_xorwow_matrix[102400];
.global .align 4 .b8 precalc_xorwow_offset_matrix[102400];
.global .align 4 .b8 mrg32k3aM1[2304];
.global .align 4 .b8 mrg32k3aM2[2304];
.global .align 4 .b8 mrg32k3aM1SubSeq[2016];
.global .align 4 .b8 mrg32k3aM2SubSeq[2016];
.global .align 4 .b8 mrg32k3aM1Seq[2304];
.global .align 4 .b8 mrg32k3aM2Seq[2304];
.const .align 8 .b8 __cr_lgamma_table[72];
// _ZZ21my_greedy_bipartitionE5count has been demoted
// _ZZ21my_greedy_bipartitionE10left_count has been demoted
// _ZZ21my_greedy_bipartitionE11right_count has been demoted
// _ZZ21my_greedy_bipartitionE16connections_left has been demoted
// _ZZ21my_greedy_bipartitionE17connections_right has been demoted

.visible .entry sort_nodes_by_degrees(
	.param .u32 sort_nodes_by_degrees_param_0,
	.param .u64 .ptr .align 1 sort_nodes_by_degrees_param_1,
	.param .u64 .ptr .align 1 sort_nodes_by_degrees_param_2
)
{
	.reg .pred 	%p<54>;
	.reg .b32 	%r<86>;
	.reg .b64 	%rd<15>;

	ld.param.u32 	%r38, [sort_nodes_by_degrees_param_0];
	ld.param.u64 	%rd8, [sort_nodes_by_degrees_param_1];
	ld.param.u64 	%rd9, [sort_nodes_by_degrees_param_2];
	cvta.to.global.u64 	%rd1, %rd8;
	cvta.to.global.u64 	%rd2, %rd9;
	mov.u32 	%r1, %ntid.x;
	mov.u32 	%r39, %ctaid.x;
	mov.u32 	%r40, %tid.x;
	mad.lo.s32 	%r70, %r1, %r39, %r40;
	setp.ge.s32 	%p1, %r70, %r38;
	@%p1 bra 	$L__BB0_25;
	setp.gt.s32 	%p2, %r38, 0;
	mov.u32 	%r41, %nctaid.x;
	mul.lo.s32 	%r3, %r1, %r41;
	@%p2 bra 	$L__BB0_2;
	bra.uni 	$L__BB0_23;
$L__BB0_2:
	and.b32  	%r4, %r38, 3;
	and.b32  	%r5, %r38, 2147483644;
	neg.s32 	%r6, %r5;
	add.s64 	%rd3, %rd1, 8;
$L__BB0_3:
	setp.lt.u32 	%p4, %r38, 4;
	mul.wide.s32 	%rd10, %r70, 4;
	add.s64 	%rd4, %rd1, %rd10;
	mov.b32 	%r80, 0;
	mov.u32 	%r75, %r80;
	@%p4 bra 	$L__BB0_14;
	add.s32 	%r72, %r70, -1;
	mov.b32 	%r75, 0;
	mov.b32 	%r71, 1;
	mov.u64 	%rd14, %rd3;
	mov.u32 	%r73, %r6;
$L__BB0_5:
	setp.eq.s32 	%p5, %r72, -1;
	@%p5 bra 	$L__BB0_7;
	ld.global.u32 	%r46, [%rd4];
	ld.global.u32 	%r47, [%rd14+-8];
	setp.lt.s32 	%p6, %r46, %r47;
	setp.eq.s32 	%p7, %r46, %r47;
	add.s32 	%r48, %r71, -1;
	setp.gt.s32 	%p8, %r70, %r48;
	and.pred  	%p9, %p8, %p7;
	or.pred  	%p10, %p6, %p9;
	selp.u32 	%r49, 1, 0, %p10;
	add.s32 	%r75, %r75, %r49;
$L__BB0_7:
	setp.eq.s32 	%p11, %r72, 0;
	@%p11 bra 	$L__BB0_9;
	ld.global.u32 	%r50, [%rd4];
	ld.global.u32 	%r51, [%rd14+-4];
	setp.lt.s32 	%p12, %r50, %r51;
	setp.eq.s32 	%p13, %r50, %r51;
	setp.gt.s32 	%p14, %r70, %r71;
	and.pred  	%p15, %p14, %p13;
	or.pred  	%p16, %p12, %p15;
	selp.u32 	%r52, 1, 0, %p16;
	add.s32 	%r75, %r75, %r52;
$L__BB0_9:
	setp.eq.s32 	%p17, %r72, 1;
	@%p17 bra 	$L__BB0_11;
	ld.global.u32 	%r53, [%rd4];
	ld.global.u32 	%r54, [%rd14];
	setp.lt.s32 	%p18, %r53, %r54;
	setp.eq.s32 	%p19, %r53, %r54;
	add.s32 	%r55, %r71, 1;
	setp.gt.s32 	%p20, %r70, %r55;
	and.pred  	%p21, %p20, %p19;
	or.pred  	%p22, %p18, %p21;
	selp.u32 	%r56, 1, 0, %p22;
	add.s32 	%r75, %r75, %r56;
$L__BB0_11:
	setp.eq.s32 	%p23, %r72, 2;
	@%p23 bra 	$L__BB0_13;
	ld.global.u32 	%r57, [%rd4];
	ld.global.u32 	%r58, [%rd14+4];
	setp.lt.s32 	%p24, %r57, %r58;
	setp.eq.s32 	%p25, %r57, %r58;
	add.s32 	%r59, %r71, 2;
	setp.gt.s32 	%p26, %r70, %r59;
	and.pred  	%p27, %p26, %p25;
	or.pred  	%p28, %p24, %p27;
	selp.u32 	%r60, 1, 0, %p28;
	add.s32 	%r75, %r75, %r60;
$L__BB0_13:
	add.s32 	%r73, %r73, 4;
	add.s32 	%r72, %r72, -4;
	add.s32 	%r71, %r71, 4;
	add.s64 	%rd14, %rd14, 16;
	setp.ne.s32 	%p29, %r73, 0;
	mov.u32 	%r80, %r5;
	@%p29 bra 	$L__BB0_5;
$L__BB0_14:
	setp.eq.s32 	%p30, %r4, 0;
	@%p30 bra 	$L__BB0_22;
	setp.eq.s32 	%p31, %r70, %r80;
	mul.wide.u32 	%rd11, %r80, 4;
	add.s64 	%rd7, %rd1, %rd11;
	@%p31 bra 	$L__BB0_17;
	ld.global.u32 	%r61, [%rd4];
	ld.global.u32 	%r62, [%rd7];
	setp.lt.s32 	%p32, %r61, %r62;
	setp.eq.s32 	%p33, %r61, %r62;
	setp.gt.s32 	%p34, %r70, %r80;
	and.pred  	%p35, %p34, %p33;
	or.pred  	%p36, %p32, %p35;
	selp.u32 	%r63, 1, 0, %p36;
	add.s32 	%r75, %r75, %r63;
$L__BB0_17:
	setp.eq.s32 	%p37, %r4, 1;
	add.s32 	%r29, %r80, 1;
	@%p37 bra 	$L__BB0_22;
	setp.eq.s32 	%p38, %r70, %r29;
	@%p38 bra 	$L__BB0_20;
	ld.global.u32 	%r64, [%rd4];
	ld.global.u32 	%r65, [%rd7+4];
	setp.lt.s32 	%p39, %r64, %r65;
	setp.eq.s32 	%p40, %r64, %r65;
	setp.gt.s32 	%p41, %r70, %r29;
	and.pred  	%p42, %p41, %p40;
	or.pred  	%p44, %p39, %p42;
	selp.u32 	%r66, 1, 0, %p44;
	add.s32 	%r75, %r75, %r66;
$L__BB0_20:
	setp.eq.s32 	%p45, %r4, 2;
	add.s32 	%r32, %r80, 2;
	setp.eq.s32 	%p46, %r70, %r32;
	or.pred  	%p47, %p45, %p46;
	@%p47 bra 	$L__BB0_22;
	ld.global.u32 	%r67, [%rd4];
	ld.global.u32 	%r68, [%rd7+8];
	setp.lt.s32 	%p48, %r67, %r68;
	setp.eq.s32 	%p49, %r67, %r68;
	setp.gt.s32 	%p50, %r70, %r32;
	and.pred  	%p51, %p50, %p49;
	or.pred  	%p52, %p48, %p51;
	selp.u32 	%r69, 1, 0, %p52;
	add.s32 	%r75, %r75, %r69;
$L__BB0_22:
	mul.wide.s32 	%rd12, %r75, 4;
	add.s64 	%rd13, %rd2, %rd12;
	st.global.u32 	[%rd13], %r70;
	add.s32 	%r70, %r70, %r3;
	setp.lt.s32 	%p53, %r70, %r38;
	@%p53 bra 	$L__BB0_3;
	bra.uni 	$L__BB0_25;
$L__BB0_23:
	mov.u32 	%r36, %r70;
	add.s32 	%r70, %r36, %r3;
	setp.lt.s32 	%p3, %r70, %r38;
	@%p3 bra 	$L__BB0_23;
	st.global.u32 	[%rd2], %r36;
$L__BB0_25:
	ret;

}
	// .globl	my_greedy_bipartition
.visible .entry my_greedy_bipartition(
	.param .u32 my_greedy_bipartition_param_0,
	.param .u32 my_greedy_bipartition_param_1,
	.param .u32 my_greedy_bipartition_param_2,
	.param .u64 .ptr .align 1 my_greedy_bipartition_param_3,
	.param .u64 .ptr .align 1 my_greedy_bipartition_param_4,
	.param .u64 .ptr .align 1 my_greedy_bipartition_param_5,
	.param .u64 .ptr .align 1 my_greedy_bipartition_param_6,
	.param .u64 .ptr .align 1 my_greedy_bipartition_param_7,
	.param .u64 .ptr .align 1 my_greedy_bipartition_param_8,
	.param .u64 .ptr .align 1 my_greedy_bipartition_param_9,
	.param .u64 .ptr .align 1 my_greedy_bipartition_param_10
)
{
	.reg .pred 	%p<33>;
	.reg .b32 	%r<69>;
	.reg .b32 	%f<5>;
	.reg .b64 	%rd<54>;
	// demoted variable
	.shared .align 4 .u32 _ZZ21my_greedy_bipartitionE5count;
	// demoted variable
	.shared .align 4 .u32 _ZZ21my_greedy_bipartitionE10left_count;
	// demoted variable
	.shared .align 4 .u32 _ZZ21my_greedy_bipartitionE11right_count;
	// demoted variable
	.shared .align 4 .f32 _ZZ21my_greedy_bipartitionE16connections_left;
	// demoted variable
	.shared .align 4 .f32 _ZZ21my_greedy_bipartitionE17connections_right;
	ld.param.u32 	%r24, [my_greedy_bipartition_param_0];
	ld.param.u32 	%r22, [my_greedy_bipartition_param_1];
	ld.param.u32 	%r23, [my_greedy_bipartition_param_2];
	ld.param.u64 	%rd12, [my_greedy_bipartition_param_3];
	ld.param.u64 	%rd13, [my_greedy_bipartition_param_7];
	ld.param.u64 	%rd14, [my_greedy_bipartition_param_8];
	ld.param.u64 	%rd15, [my_greedy_bipartition_param_9];
	ld.param.u64 	%rd16, [my_greedy_bipartition_param_10];
	cvta.to.global.u64 	%rd1, %rd16;
	cvta.to.global.u64 	%rd2, %rd15;
	cvta.to.global.u64 	%rd3, %rd12;
	cvta.to.global.u64 	%rd4, %rd14;
	cvta.to.global.u64 	%rd5, %rd13;
	mov.b32 	%r25, 1;
	shl.b32 	%r26, %r25, %r24;
	mov.u32 	%r1, %ctaid.x;
	add.s32 	%r27, %r1, %r26;
	add.s32 	%r2, %r27, -1;
	mov.u32 	%r3, %tid.x;
	setp.ne.s32 	%p5, %r3, 0;
	@%p5 bra 	$L__BB1_2;
	mov.b32 	%r28, 0;
	st.shared.u32 	[_ZZ21my_greedy_bipartitionE5count], %r28;
$L__BB1_2:
	bar.sync 	0;
	setp.ge.s32 	%p6, %r3, %r22;
	@%p6 bra 	$L__BB1_7;
	mov.u32 	%r4, %ntid.x;
	mov.u32 	%r65, %r3;
$L__BB1_4:
	mul.wide.s32 	%rd17, %r65, 4;
	add.s64 	%rd18, %rd5, %rd17;
	ld.global.u32 	%r29, [%rd18];
	setp.ne.s32 	%p7, %r29, %r2;
	@%p7 bra 	$L__BB1_6;
	atom.shared.add.u32 	%r30, [_ZZ21my_greedy_bipartitionE5count], 1;
$L__BB1_6:
	add.s32 	%r65, %r65, %r4;
	setp.lt.s32 	%p8, %r65, %r22;
	@%p8 bra 	$L__BB1_4;
$L__BB1_7:
	bar.sync 	0;
	ld.shared.u32 	%r7, [_ZZ21my_greedy_bipartitionE5count];
	setp.lt.s32 	%p9, %r7, 1;
	@%p9 bra 	$L__BB1_35;
	setp.ne.s32 	%p10, %r3, 0;
	shr.u32 	%r8, %r7, 1;
	@%p10 bra 	$L__BB1_10;
	mov.b32 	%r31, 0;
	st.shared.u32 	[_ZZ21my_greedy_bipartitionE10left_count], %r31;
	st.shared.u32 	[_ZZ21my_greedy_bipartitionE11right_count], %r31;
$L__BB1_10:
	bar.sync 	0;
	add.s32 	%r32, %r23, 63;
	shr.s32 	%r33, %r32, 31;
	shr.u32 	%r34, %r33, 26;
	add.s32 	%r35, %r32, %r34;
	shr.s32 	%r36, %r35, 6;
	mul.lo.s32 	%r37, %r36, %r1;
	cvt.u64.u32 	%rd6, %r37;
	setp.lt.s32 	%p11, %r22, 1;
	@%p11 bra 	$L__BB1_35;
	mov.u32 	%r9, %ntid.x;
	sub.s32 	%r10, %r7, %r8;
	mov.b32 	%r66, 0;
$L__BB1_12:
	ld.param.u64 	%rd53, [my_greedy_bipartition_param_5];
	cvta.to.global.u64 	%rd19, %rd53;
	mul.wide.u32 	%rd20, %r66, 4;
	add.s64 	%rd21, %rd19, %rd20;
	ld.global.u32 	%r12, [%rd21];
	mul.wide.s32 	%rd22, %r12, 4;
	add.s64 	%rd23, %rd5, %rd22;
	ld.global.u32 	%r39, [%rd23];
	setp.ne.s32 	%p12, %r39, %r2;
	@%p12 bra 	$L__BB1_34;
	ld.param.u64 	%rd52, [my_greedy_bipartition_param_4];
	cvta.to.global.u64 	%rd24, %rd52;
	add.s64 	%rd26, %rd24, %rd22;
	ld.global.u32 	%r13, [%rd26];
	ld.global.u32 	%r14, [%rd26+4];
	ld.shared.u32 	%r40, [_ZZ21my_greedy_bipartitionE10left_count];
	setp.ge.s32 	%p13, %r40, %r8;
	@%p13 bra 	$L__BB1_29;
	ld.shared.u32 	%r41, [_ZZ21my_greedy_bipartitionE11right_count];
	setp.ge.s32 	%p17, %r41, %r10;
	mov.pred 	%p32, -1;
	@%p17 bra 	$L__BB1_26;
	setp.ne.s32 	%p18, %r3, 0;
	@%p18 bra 	$L__BB1_17;
	mov.b32 	%r42, 0;
	st.shared.u32 	[_ZZ21my_greedy_bipartitionE16connections_left], %r42;
	st.shared.u32 	[_ZZ21my_greedy_bipartitionE17connections_right], %r42;
$L__BB1_17:
	bar.sync 	0;
	add.s32 	%r67, %r13, %r3;
	setp.ge.s32 	%p19, %r67, %r14;
	@%p19 bra 	$L__BB1_23;
$L__BB1_18:
	mul.wide.s32 	%rd27, %r67, 4;
	add.s64 	%rd28, %rd3, %rd27;
	ld.global.u32 	%r43, [%rd28];
	shr.s32 	%r44, %r43, 31;
	shr.u32 	%r45, %r44, 26;
	add.s32 	%r46, %r43, %r45;
	shr.s32 	%r47, %r46, 6;
	cvt.s64.s32 	%rd29, %r47;
	add.s64 	%rd7, %rd6, %rd29;
	shl.b64 	%rd30, %rd7, 3;
	add.s64 	%rd31, %rd2, %rd30;
	ld.global.u64 	%rd32, [%rd31];
	and.b32  	%r48, %r46, -64;
	sub.s32 	%r49, %r43, %r48;
	mov.b64 	%rd33, 1;
	shl.b64 	%rd8, %rd33, %r49;
	and.b64  	%rd34, %rd8, %rd32;
	setp.eq.s64 	%p20, %rd34, 0;
	@%p20 bra 	$L__BB1_20;
	atom.shared.add.f32 	%f3, [_ZZ21my_greedy_bipartitionE16connections_left], 0f3F800000;
$L__BB1_20:
	add.s64 	%rd36, %rd1, %rd30;
	ld.global.u64 	%rd37, [%rd36];
	and.b64  	%rd38, %rd37, %rd8;
	setp.eq.s64 	%p21, %rd38, 0;
	@%p21 bra 	$L__BB1_22;
	atom.shared.add.f32 	%f4, [_ZZ21my_greedy_bipartitionE17connections_right], 0f3F800000;
$L__BB1_22:
	add.s32 	%r67, %r67, %r9;
	setp.lt.s32 	%p22, %r67, %r14;
	@%p22 bra 	$L__BB1_18;
$L__BB1_23:
	bar.sync 	0;
	ld.shared.f32 	%f1, [_ZZ21my_greedy_bipartitionE16connections_left];
	ld.shared.f32 	%f2, [_ZZ21my_greedy_bipartitionE17connections_right];
	setp.neu.f32 	%p23, %f1, %f2;
	@%p23 bra 	$L__BB1_25;
	ld.shared.u32 	%r50, [_ZZ21my_greedy_bipartitionE10left_count];
	ld.shared.u32 	%r51, [_ZZ21my_greedy_bipartitionE11right_count];
	setp.lt.s32 	%p32, %r50, %r51;
	bra.uni 	$L__BB1_26;
$L__BB1_25:
	setp.gt.f32 	%p32, %f1, %f2;
$L__BB1_26:
	setp.eq.s32 	%p24, %r3, 0;
	@%p24 bra 	$L__BB1_27;
	bra.uni 	$L__BB1_31;
$L__BB1_27:
	not.pred 	%p25, %p32;
	@%p25 bra 	$L__BB1_30;
	mul.wide.s32 	%rd41, %r12, 4;
	add.s64 	%rd42, %rd4, %rd41;
	shl.b32 	%r55, %r2, 1;
	or.b32  	%r56, %r55, 1;
	st.global.u32 	[%rd42], %r56;
	atom.shared.add.u32 	%r57, [_ZZ21my_greedy_bipartitionE10left_count], 1;
	mov.pred 	%p32, -1;
	bra.uni 	$L__BB1_31;
$L__BB1_29:
	setp.eq.s32 	%p15, %r3, 0;
	mov.pred 	%p32, 0;
	@%p15 bra 	$L__BB1_30;
	bra.uni 	$L__BB1_31;
$L__BB1_30:
	mul.wide.s32 	%rd39, %r12, 4;
	add.s64 	%rd40, %rd4, %rd39;
	shl.b32 	%r52, %r2, 1;
	add.s32 	%r53, %r52, 2;
	st.global.u32 	[%rd40], %r53;
	atom.shared.add.u32 	%r54, [_ZZ21my_greedy_bipartitionE11right_count], 1;
	mov.pred 	%p32, 0;
$L__BB1_31:
	selp.b64 	%rd9, %rd2, %rd1, %p32;
	add.s32 	%r68, %r13, %r3;
	setp.ge.s32 	%p28, %r68, %r14;
	@%p28 bra 	$L__BB1_33;
$L__BB1_32:
	mul.wide.s32 	%rd43, %r68, 4;
	add.s64 	%rd44, %rd3, %rd43;
	ld.global.u32 	%r58, [%rd44];
	shr.s32 	%r59, %r58, 31;
	shr.u32 	%r60, %r59, 26;
	add.s32 	%r61, %r58, %r60;
	shr.s32 	%r62, %r61, 6;
	cvt.s64.s32 	%rd45, %r62;
	add.s64 	%rd46, %rd6, %rd45;
	shl.b64 	%rd47, %rd46, 3;
	add.s64 	%rd48, %rd9, %rd47;
	and.b32  	%r63, %r61, -64;
	sub.s32 	%r64, %r58, %r63;
	mov.b64 	%rd49, 1;
	shl.b64 	%rd50, %rd49, %r64;
	atom.global.or.b64 	%rd51, [%rd48], %rd50;
	add.s32 	%r68, %r68, %r9;
	setp.lt.s32 	%p29, %r68, %r14;
	@%p29 bra 	$L__BB1_32;
$L__BB1_33:
	bar.sync 	0;
$L__BB1_34:
	add.s32 	%r66, %r66, 1;
	setp.ne.s32 	%p30, %r66, %r22;
	@%p30 bra 	$L__BB1_12;
$L__BB1_35:
	ret;

}
	// .globl	my_finalize_bipartition
.visible .entry my_finalize_bipartition(
	.param .u32 my_finalize_bipartition_param_0,
	.param .u32 my_finalize_bipartition_param_1,
	.param .u64 .ptr .align 1 my_finalize_bipartition_param_2
)
{
	.reg .pred 	%p<4>;
	.reg .b32 	%r<11>;
	.reg .b64 	%rd<5>;

	ld.param.u32 	%r6, [my_finalize_bipartition_param_0];
	ld.param.u32 	%r7, [my_finalize_bipartition_param_1];
	ld.param.u64 	%rd3, [my_finalize_bipartition_param_2];
	mov.u32 	%r10, %tid.x;
	setp.ge.s32 	%p1, %r10, %r6;
	@%p1 bra 	$L__BB2_5;
	mov.u32 	%r2, %ntid.x;
	cvta.to.global.u64 	%rd1, %rd3;
$L__BB2_2:
	mul.wide.s32 	%rd4, %r10, 4;
	add.s64 	%rd2, %rd1, %rd4;
	ld.global.u32 	%r4, [%rd2];
	setp.eq.s32 	%p2, %r4, -1;
	@%p2 bra 	$L__BB2_4;
	sub.s32 	%r8, %r4, %r7;
	add.s32 	%r9, %r8, 1;
	st.global.u32 	[%rd2], %r9;
$L__BB2_4:
	add.s32 	%r10, %r10, %r2;
	setp.lt.s32 	%p3, %r10, %r6;
	@%p3 bra 	$L__BB2_2;
$L__BB2_5:
	ret;

}
	// .globl	my_count_nodes_in_part
.visible .entry my_count_nodes_in_part(
	.param .u32 my_count_nodes_in_part_param_0,
	.param .u32 my_count_nodes_in_part_param_1,
	.param .u64 .ptr .align 1 my_count_nodes_in_part_param_2,
	.param .u64 .ptr .align 1 my_count_nodes_in_part_param_3
)
{
	.reg .pred 	%p<3>;
	.reg .b32 	%r<13>;
	.reg .b64 	%rd<9>;

	ld.param.u32 	%r6, [my_count_nodes_in_part_param_0];
	ld.param.u64 	%rd3, [my_count_nodes_in_part_param_2];
	ld.param.u64 	%rd4, [my_count_nodes_in_part_param_3];
	mov.u32 	%r7, %tid.x;
	mov.u32 	%r8, %ctaid.x;
	mov.u32 	%r1, %ntid.x;
	mad.lo.s32 	%r12, %r8, %r1, %r7;
	setp.ge.s32 	%p1, %r12, %r6;
	@%p1 bra 	$L__BB3_3;
	mov.u32 	%r9, %nctaid.x;
	mul.lo.s32 	%r3, %r1, %r9;
	cvta.to.global.u64 	%rd1, %rd3;
	cvta.to.global.u64 	%rd2, %rd4;
$L__BB3_2:
	mul.wide.s32 	%rd5, %r12, 4;
	add.s64 	%rd6, %rd1, %rd5;
	ld.global.u32 	%r10, [%rd6];
	mul.wide.s32 	%rd7, %r10, 4;
	add.s64 	%rd8, %rd2, %rd7;
	atom.global.add.u32 	%r11, [%rd8], 1;
	add.s32 	%r12, %r12, %r3;
	setp.lt.s32 	%p2, %r12, %r6;
	@%p2 bra 	$L__BB3_2;
$L__BB3_3:
	ret;

}
	// .globl	local_search
.visible .entry local_search(
	.param .u32 local_search_param_0,
	.param .u32 local_search_param_1,
	.param .u32 local_search_param_2,
	.param .u64 .ptr .align 1 local_search_param_3,
	.param .u64 .ptr .align 1 local_search_param_4,
	.param .u64 .ptr .align 1 local_search_param_5,
	.param .u64 .ptr .align 1 local_search_param_6,
	.param .u64 .ptr .align 1 local_search_param_7,
	.param .u64 .ptr .align 1 local_search_param_8,
	.param .u64 .ptr .align 1 local_search_param_9,
	.param .u64 .ptr .align 1 local_search_param_10,
	.param .u64 .ptr .align 1 local_search_param_11
)
{
	.reg .pred 	%p<61>;
	.reg .b32 	%r<315>;
	.reg .b64 	%rd<289>;

	ld.param.u32 	%r115, [local_search_param_0];
	ld.param.u32 	%r116, [local_search_param_1];
	ld.param.u32 	%r117, [local_search_param_2];
	ld.param.u64 	%rd26, [local_search_param_3];
	ld.param.u64 	%rd27, [local_search_param_4];
	ld.param.u64 	%rd28, [local_search_param_5];
	ld.param.u64 	%rd29, [local_search_param_6];
	ld.param.u64 	%rd30, [local_search_param_7];
	ld.param.u64 	%rd31, [local_search_param_8];
	ld.param.u64 	%rd32, [local_search_param_9];
	ld.param.u64 	%rd33, [local_search_param_10];
	cvta.to.global.u64 	%rd1, %rd28;
	cvta.to.global.u64 	%rd2, %rd29;
	cvta.to.global.u64 	%rd3, %rd26;
	cvta.to.global.u64 	%rd4, %rd32;
	cvta.to.global.u64 	%rd5, %rd33;
	cvta.to.global.u64 	%rd6, %rd27;
	cvta.to.global.u64 	%rd7, %rd31;
	cvta.to.global.u64 	%rd8, %rd30;
	mov.u32 	%r118, %tid.x;
	mov.u32 	%r119, %ctaid.x;
	mov.u32 	%r1, %ntid.x;
	mad.lo.s32 	%r277, %r119, %r1, %r118;
	setp.ge.s32 	%p1, %r277, %r115;
	@%p1 bra 	$L__BB4_69;
	setp.gt.s32 	%p2, %r116, 0;
	mov.u32 	%r120, %nctaid.x;
	mul.lo.s32 	%r3, %r1, %r120;
	@%p2 bra 	$L__BB4_2;
	bra.uni 	$L__BB4_65;
$L__BB4_2:
	add.s64 	%rd9, %rd1, 8;
$L__BB4_3:
	mul.wide.s32 	%rd90, %r277, 4;
	add.s64 	%rd10, %rd8, %rd90;
	ld.global.u32 	%r281, [%rd10];
	mul.wide.s32 	%rd91, %r281, 4;
	add.s64 	%rd92, %rd7, %rd91;
	ld.global.u32 	%r132, [%rd92];
	setp.eq.s32 	%p20, %r132, 1;
	@%p20 bra 	$L__BB4_38;
	add.s64 	%rd94, %rd6, %rd90;
	ld.global.u32 	%r6, [%rd94];
	ld.global.u32 	%r7, [%rd94+4];
	setp.ge.s32 	%p21, %r6, %r7;
	@%p21 bra 	$L__BB4_30;
	mov.u32 	%r278, %r6;
$L__BB4_6:
	mul.wide.s32 	%rd95, %r278, 4;
	add.s64 	%rd96, %rd3, %rd95;
	ld.global.u32 	%r133, [%rd96];
	mul.wide.s32 	%rd97, %r133, 4;
	add.s64 	%rd98, %rd2, %rd97;
	ld.global.u32 	%r9, [%rd98];
	ld.global.u32 	%r10, [%rd98+4];
	setp.lt.s32 	%p22, %r9, %r10;
	@%p22 bra 	$L__BB4_7;
	bra.uni 	$L__BB4_28;
$L__BB4_7:
	mul.wide.s32 	%rd99, %r278, 8;
	add.s64 	%rd17, %rd4, %rd99;
	sub.s32 	%r134, %r10, %r9;
	and.b32  	%r60, %r134, 3;
	setp.eq.s32 	%p23, %r60, 0;
	mov.u32 	%r300, %r9;
	@%p23 bra 	$L__BB4_17;
	mul.wide.s32 	%rd100, %r9, 4;
	add.s64 	%rd18, %rd1, %rd100;
	ld.global.u32 	%r61, [%rd18];
	setp.eq.s32 	%p24, %r61, %r277;
	@%p24 bra 	$L__BB4_10;
	mul.wide.s32 	%rd101, %r61, 4;
	add.s64 	%rd102, %rd8, %rd101;
	ld.global.u32 	%r135, [%rd102];
	mov.b64 	%rd103, 1;
	shl.b64 	%rd104, %rd103, %r135;
	ld.global.u64 	%rd105, [%rd17];
	or.b64  	%rd106, %rd104, %rd105;
	st.global.u64 	[%rd17], %rd106;
$L__BB4_10:
	add.s32 	%r300, %r9, 1;
	setp.eq.s32 	%p25, %r60, 1;
	@%p25 bra 	$L__BB4_17;
	ld.global.u32 	%r63, [%rd18+4];
	setp.eq.s32 	%p26, %r63, %r277;
	@%p26 bra 	$L__BB4_13;
	mul.wide.s32 	%rd107, %r63, 4;
	add.s64 	%rd108, %rd8, %rd107;
	ld.global.u32 	%r136, [%rd108];
	mov.b64 	%rd109, 1;
	shl.b64 	%rd110, %rd109, %r136;
	ld.global.u64 	%rd111, [%rd17];
	or.b64  	%rd112, %rd110, %rd111;
	st.global.u64 	[%rd17], %rd112;
$L__BB4_13:
	add.s32 	%r300, %r9, 2;
	setp.eq.s32 	%p27, %r60, 2;
	@%p27 bra 	$L__BB4_17;
	ld.global.u32 	%r65, [%rd18+8];
	setp.eq.s32 	%p28, %r65, %r277;
	@%p28 bra 	$L__BB4_16;
	mul.wide.s32 	%rd113, %r65, 4;
	add.s64 	%rd114, %rd8, %rd113;
	ld.global.u32 	%r137, [%rd114];
	mov.b64 	%rd115, 1;
	shl.b64 	%rd116, %rd115, %r137;
	ld.global.u64 	%rd117, [%rd17];
	or.b64  	%rd118, %rd116, %rd117;
	st.global.u64 	[%rd17], %rd118;
$L__BB4_16:
	add.s32 	%r300, %r9, 3;
$L__BB4_17:
	sub.s32 	%r138, %r9, %r10;
	setp.gt.u32 	%p29, %r138, -4;
	@%p29 bra 	$L__BB4_28;
	sub.s32 	%r279, %r300, %r10;
$L__BB4_19:
	mul.wide.s32 	%rd119, %r300, 4;
	add.s64 	%rd11, %rd9, %rd119;
	ld.global.u32 	%r13, [%rd11+-8];
	setp.eq.s32 	%p30, %r13, %r277;
	@%p30 bra 	$L__BB4_21;
	mul.wide.s32 	%rd120, %r13, 4;
	add.s64 	%rd121, %rd8, %rd120;
	ld.global.u32 	%r139, [%rd121];
	mov.b64 	%rd122, 1;
	shl.b64 	%rd123, %rd122, %r139;
	ld.global.u64 	%rd124, [%rd17];
	or.b64  	%rd125, %rd123, %rd124;
	st.global.u64 	[%rd17], %rd125;
$L__BB4_21:
	ld.global.u32 	%r14, [%rd11+-4];
	setp.eq.s32 	%p31, %r14, %r277;
	@%p31 bra 	$L__BB4_23;
	mul.wide.s32 	%rd126, %r14, 4;
	add.s64 	%rd127, %rd8, %rd126;
	ld.global.u32 	%r140, [%rd127];
	mov.b64 	%rd128, 1;
	shl.b64 	%rd129, %rd128, %r140;
	ld.global.u64 	%rd130, [%rd17];
	or.b64  	%rd131, %rd129, %rd130;
	st.global.u64 	[%rd17], %rd131;
$L__BB4_23:
	ld.global.u32 	%r15, [%rd11];
	setp.eq.s32 	%p32, %r15, %r277;
	@%p32 bra 	$L__BB4_25;
	mul.wide.s32 	%rd132, %r15, 4;
	add.s64 	%rd133, %rd8, %rd132;
	ld.global.u32 	%r141, [%rd133];
	mov.b64 	%rd134, 1;
	shl.b64 	%rd135, %rd134, %r141;
	ld.global.u64 	%rd136, [%rd17];
	or.b64  	%rd137, %rd135, %rd136;
	st.global.u64 	[%rd17], %rd137;
$L__BB4_25:
	ld.global.u32 	%r16, [%rd11+4];
	setp.eq.s32 	%p33, %r16, %r277;
	@%p33 bra 	$L__BB4_27;
	mul.wide.s32 	%rd138, %r16, 4;
	add.s64 	%rd139, %rd8, %rd138;
	ld.global.u32 	%r142, [%rd139];
	mov.b64 	%rd140, 1;
	shl.b64 	%rd141, %rd140, %r142;
	ld.global.u64 	%rd142, [%rd17];
	or.b64  	%rd143, %rd141, %rd142;
	st.global.u64 	[%rd17], %rd143;
$L__BB4_27:
	add.s32 	%r300, %r300, 4;
	add.s32 	%r279, %r279, 4;
	setp.ne.s32 	%p34, %r279, 0;
	@%p34 bra 	$L__BB4_19;
$L__BB4_28:
	add.s32 	%r278, %r278, 1;
	setp.ne.s32 	%p35, %r278, %r7;
	@%p35 bra 	$L__BB4_6;
	ld.global.u32 	%r281, [%rd10];
$L__BB4_30:
	setp.lt.s32 	%p36, %r6, %r7;
	mov.b32 	%r285, 0;
	@%p36 bra 	$L__BB4_52;
$L__BB4_31:
	ld.param.u64 	%rd288, [local_search_param_11];
	mul.wide.s32 	%rd214, %r277, 4;
	add.s64 	%rd12, %rd5, %rd214;
	st.global.u32 	[%rd12], %r281;
	cvta.to.global.u64 	%rd215, %rd288;
	add.s64 	%rd13, %rd215, %rd214;
	sub.s32 	%r207, %r7, %r6;
	and.b32  	%r29, %r207, 15;
	and.b32  	%r30, %r207, 7;
	and.b32  	%r31, %r207, -16;
	and.b32  	%r32, %r207, 3;
	mov.b32 	%r286, 0;
$L__BB4_32:
	ld.global.u32 	%r208, [%rd10];
	setp.eq.s32 	%p46, %r286, %r208;
	@%p46 bra 	$L__BB4_37;
	cvt.u64.u32 	%rd14, %r286;
	mul.wide.u32 	%rd216, %r286, 4;
	add.s64 	%rd217, %rd7, %rd216;
	ld.global.u32 	%r209, [%rd217];
	setp.eq.s32 	%p47, %r209, %r117;
	@%p47 bra 	$L__BB4_37;
	mov.b32 	%r290, 0;
	@%p36 bra 	$L__BB4_39;
$L__BB4_35:
	sub.s32 	%r41, %r285, %r290;
	ld.global.u32 	%r276, [%rd13];
	setp.le.s32 	%p58, %r41, %r276;
	@%p58 bra 	$L__BB4_37;
	st.global.u32 	[%rd12], %r286;
	st.global.u32 	[%rd13], %r41;
$L__BB4_37:
	add.s32 	%r286, %r286, 1;
	setp.ne.s32 	%p59, %r286, %r116;
	@%p59 bra 	$L__BB4_32;
$L__BB4_38:
	add.s32 	%r277, %r277, %r3;
	setp.lt.s32 	%p60, %r277, %r115;
	@%p60 bra 	$L__BB4_3;
	bra.uni 	$L__BB4_69;
$L__BB4_39:
	sub.s32 	%r213, %r6, %r7;
	setp.gt.u32 	%p49, %r213, -16;
	cvt.u32.u64 	%r214, %rd14;
	mov.b64 	%rd218, 1;
	shl.b64 	%rd15, %rd218, %r214;
	mov.b32 	%r290, 0;
	mov.u32 	%r292, %r6;
	@%p49 bra 	$L__BB4_42;
	mov.b32 	%r290, 0;
	mov.u32 	%r292, %r6;
	mov.u32 	%r289, %r290;
$L__BB4_41:
	.pragma "nounroll";
	mul.wide.s32 	%rd219, %r292, 8;
	add.s64 	%rd220, %rd4, %rd219;
	ld.global.u64 	%rd221, [%rd220];
	or.b64  	%rd222, %rd221, %rd15;
	popc.b64 	%r216, %rd222;
	add.s32 	%r217, %r290, %r216;
	ld.global.u64 	%rd223, [%rd220+8];
	or.b64  	%rd224, %rd223, %rd15;
	popc.b64 	%r218, %rd224;
	add.s32 	%r219, %r217, %r218;
	ld.global.u64 	%rd225, [%rd220+16];
	or.b64  	%rd226, %rd225, %rd15;
	popc.b64 	%r220, %rd226;
	add.s32 	%r221, %r219, %r220;
	ld.global.u64 	%rd227, [%rd220+24];
	or.b64  	%rd228, %rd227, %rd15;
	popc.b64 	%r222, %rd228;
	add.s32 	%r223, %r221, %r222;
	ld.global.u64 	%rd229, [%rd220+32];
	or.b64  	%rd230, %rd229, %rd15;
	popc.b64 	%r224, %rd230;
	add.s32 	%r225, %r223, %r224;
	ld.global.u64 	%rd231, [%rd220+40];
	or.b64  	%rd232, %rd231, %rd15;
	popc.b64 	%r226, %rd232;
	add.s32 	%r227, %r225, %r226;
	ld.global.u64 	%rd233, [%rd220+48];
	or.b64  	%rd234, %rd233, %rd15;
	popc.b64 	%r228, %rd234;
	add.s32 	%r229, %r227, %r228;
	ld.global.u64 	%rd235, [%rd220+56];
	or.b64  	%rd236, %rd235, %rd15;
	popc.b64 	%r230, %rd236;
	add.s32 	%r231, %r229, %r230;
	ld.global.u64 	%rd237, [%rd220+64];
	or.b64  	%rd238, %rd237, %rd15;
	popc.b64 	%r232, %rd238;
	add.s32 	%r233, %r231, %r232;
	ld.global.u64 	%rd239, [%rd220+72];
	or.b64  	%rd240, %rd239, %rd15;
	popc.b64 	%r234, %rd240;
	add.s32 	%r235, %r233, %r234;
	ld.global.u64 	%rd241, [%rd220+80];
	or.b64  	%rd242, %rd241, %rd15;
	popc.b64 	%r236, %rd242;
	add.s32 	%r237, %r235, %r236;
	ld.global.u64 	%rd243, [%rd220+88];
	or.b64  	%rd244, %rd243, %rd15;
	popc.b64 	%r238, %rd244;
	add.s32 	%r239, %r237, %r238;
	ld.global.u64 	%rd245, [%rd220+96];
	or.b64  	%rd246, %rd245, %rd15;
	popc.b64 	%r240, %rd246;
	add.s32 	%r241, %r239, %r240;
	ld.global.u64 	%rd247, [%rd220+104];
	or.b64  	%rd248, %rd247, %rd15;
	popc.b64 	%r242, %rd248;
	add.s32 	%r243, %r241, %r242;
	ld.global.u64 	%rd249, [%rd220+112];
	or.b64  	%rd250, %rd249, %rd15;
	popc.b64 	%r244, %rd250;
	add.s32 	%r245, %r243, %r244;
	ld.global.u64 	%rd251, [%rd220+120];
	or.b64  	%rd252, %rd251, %rd15;
	popc.b64 	%r246, %rd252;
	add.s32 	%r290, %r245, %r246;
	add.s32 	%r292, %r292, 16;
	add.s32 	%r289, %r289, 16;
	setp.eq.s32 	%p50, %r289, %r31;
	@%p50 bra 	$L__BB4_42;
	bra.uni 	$L__BB4_41;
$L__BB4_42:
	setp.eq.s32 	%p51, %r29, 0;
	@%p51 bra 	$L__BB4_35;
	add.s32 	%r248, %r29, -1;
	setp.lt.u32 	%p52, %r248, 7;
	@%p52 bra 	$L__BB4_45;
	mul.wide.s32 	%rd253, %r292, 8;
	add.s64 	%rd254, %rd4, %rd253;
	ld.global.u64 	%rd255, [%rd254];
	or.b64  	%rd256, %rd255, %rd15;
	popc.b64 	%r249, %rd256;
	add.s32 	%r250, %r290, %r249;
	ld.global.u64 	%rd257, [%rd254+8];
	or.b64  	%rd258, %rd257, %rd15;
	popc.b64 	%r251, %rd258;
	add.s32 	%r252, %r250, %r251;
	ld.global.u64 	%rd259, [%rd254+16];
	or.b64  	%rd260, %rd259, %rd15;
	popc.b64 	%r253, %rd260;
	add.s32 	%r254, %r252, %r253;
	ld.global.u64 	%rd261, [%rd254+24];
	or.b64  	%rd262, %rd261, %rd15;
	popc.b64 	%r255, %rd262;
	add.s32 	%r256, %r254, %r255;
	ld.global.u64 	%rd263, [%rd254+32];
	or.b64  	%rd264, %rd263, %rd15;
	popc.b64 	%r257, %rd264;
	add.s32 	%r258, %r256, %r257;
	ld.global.u64 	%rd265, [%rd254+40];
	or.b64  	%rd266, %rd265, %rd15;
	popc.b64 	%r259, %rd266;
	add.s32 	%r260, %r258, %r259;
	ld.global.u64 	%rd267, [%rd254+48];
	or.b64  	%rd268, %rd267, %rd15;
	popc.b64 	%r261, %rd268;
	add.s32 	%r262, %r260, %r261;
	ld.global.u64 	%rd269, [%rd254+56];
	or.b64  	%rd270, %rd269, %rd15;
	popc.b64 	%r263, %rd270;
	add.s32 	%r290, %r262, %r263;
	add.s32 	%r292, %r292, 8;
$L__BB4_45:
	setp.eq.s32 	%p53, %r30, 0;
	@%p53 bra 	$L__BB4_35;
	add.s32 	%r265, %r30, -1;
	setp.lt.u32 	%p54, %r265, 3;
	@%p54 bra 	$L__BB4_48;
	mul.wide.s32 	%rd271, %r292, 8;
	add.s64 	%rd272, %rd4, %rd271;
	ld.global.u64 	%rd273, [%rd272];
	or.b64  	%rd274, %rd273, %rd15;
	popc.b64 	%r266, %rd274;
	add.s32 	%r267, %r290, %r266;
	ld.global.u64 	%rd275, [%rd272+8];
	or.b64  	%rd276, %rd275, %rd15;
	popc.b64 	%r268, %rd276;
	add.s32 	%r269, %r267, %r268;
	ld.global.u64 	%rd277, [%rd272+16];
	or.b64  	%rd278, %rd277, %rd15;
	popc.b64 	%r270, %rd278;
	add.s32 	%r271, %r269, %r270;
	ld.global.u64 	%rd279, [%rd272+24];
	or.b64  	%rd280, %rd279, %rd15;
	popc.b64 	%r272, %rd280;
	add.s32 	%r290, %r271, %r272;
	add.s32 	%r292, %r292, 4;
$L__BB4_48:
	setp.eq.s32 	%p55, %r32, 0;
	@%p55 bra 	$L__BB4_35;
	setp.eq.s32 	%p56, %r32, 1;
	mul.wide.s32 	%rd281, %r292, 8;
	add.s64 	%rd16, %rd4, %rd281;
	ld.global.u64 	%rd282, [%rd16];
	or.b64  	%rd283, %rd282, %rd15;
	popc.b64 	%r273, %rd283;
	add.s32 	%r290, %r290, %r273;
	@%p56 bra 	$L__BB4_35;
	setp.eq.s32 	%p57, %r32, 2;
	ld.global.u64 	%rd284, [%rd16+8];
	or.b64  	%rd285, %rd284, %rd15;
	popc.b64 	%r274, %rd285;
	add.s32 	%r290, %r290, %r274;
	@%p57 bra 	$L__BB4_35;
	ld.global.u64 	%rd286, [%rd16+16];
	or.b64  	%rd287, %rd286, %rd15;
	popc.b64 	%r275, %rd287;
	add.s32 	%r290, %r290, %r275;
	bra.uni 	$L__BB4_35;
$L__BB4_52:
	mov.b64 	%rd144, 1;
	shl.b64 	%rd19, %rd144, %r281;
	sub.s32 	%r69, %r7, %r6;
	and.b32  	%r70, %r69, 15;
	sub.s32 	%r146, %r6, %r7;
	setp.gt.u32 	%p37, %r146, -16;
	mov.b32 	%r285, 0;
	mov.u32 	%r302, %r6;
	@%p37 bra 	$L__BB4_55;
	and.b32  	%r71, %r69, -16;
	mov.b32 	%r285, 0;
	mov.u32 	%r302, %r6;
	mov.u32 	%r284, %r285;
$L__BB4_54:
	.pragma "nounroll";
	mul.wide.s32 	%rd145, %r302, 8;
	add.s64 	%rd146, %rd4, %rd145;
	ld.global.u64 	%rd147, [%rd146];
	or.b64  	%rd148, %rd19, %rd147;
	popc.b64 	%r148, %rd148;
	add.s32 	%r149, %r285, %r148;
	ld.global.u64 	%rd149, [%rd146+8];
	or.b64  	%rd150, %rd19, %rd149;
	popc.b64 	%r150, %rd150;
	add.s32 	%r151, %r149, %r150;
	ld.global.u64 	%rd151, [%rd146+16];
	or.b64  	%rd152, %rd19, %rd151;
	popc.b64 	%r152, %rd152;
	add.s32 	%r153, %r151, %r152;
	ld.global.u64 	%rd153, [%rd146+24];
	or.b64  	%rd154, %rd19, %rd153;
	popc.b64 	%r154, %rd154;
	add.s32 	%r155, %r153, %r154;
	ld.global.u64 	%rd155, [%rd146+32];
	or.b64  	%rd156, %rd19, %rd155;
	popc.b64 	%r156, %rd156;
	add.s32 	%r157, %r155, %r156;
	ld.global.u64 	%rd157, [%rd146+40];
	or.b64  	%rd158, %rd19, %rd157;
	popc.b64 	%r158, %rd158;
	add.s32 	%r159, %r157, %r158;
	ld.global.u64 	%rd159, [%rd146+48];
	or.b64  	%rd160, %rd19, %rd159;
	popc.b64 	%r160, %rd160;
	add.s32 	%r161, %r159, %r160;
	ld.global.u64 	%rd161, [%rd146+56];
	or.b64  	%rd162, %rd19, %rd161;
	popc.b64 	%r162, %rd162;
	add.s32 	%r163, %r161, %r162;
	ld.global.u64 	%rd163, [%rd146+64];
	or.b64  	%rd164, %rd19, %rd163;
	popc.b64 	%r164, %rd164;
	add.s32 	%r165, %r163, %r164;
	ld.global.u64 	%rd165, [%rd146+72];
	or.b64  	%rd166, %rd19, %rd165;
	popc.b64 	%r166, %rd166;
	add.s32 	%r167, %r165, %r166;
	ld.global.u64 	%rd167, [%rd146+80];
	or.b64  	%rd168, %rd19, %rd167;
	popc.b64 	%r168, %rd168;
	add.s32 	%r169, %r167, %r168;
	ld.global.u64 	%rd169, [%rd146+88];
	or.b64  	%rd170, %rd19, %rd169;
	popc.b64 	%r170, %rd170;
	add.s32 	%r171, %r169, %r170;
	ld.global.u64 	%rd171, [%rd146+96];
	or.b64  	%rd172, %rd19, %rd171;
	popc.b64 	%r172, %rd172;
	add.s32 	%r173, %r171, %r172;
	ld.global.u64 	%rd173, [%rd146+104];
	or.b64  	%rd174, %rd19, %rd173;
	popc.b64 	%r174, %rd174;
	add.s32 	%r175, %r173, %r174;
	ld.global.u64 	%rd175, [%rd146+112];
	or.b64  	%rd176, %rd19, %rd175;
	popc.b64 	%r176, %rd176;
	add.s32 	%r177, %r175, %r176;
	ld.global.u64 	%rd177, [%rd146+120];
	or.b64  	%rd178, %rd19, %rd177;
	popc.b64 	%r178, %rd178;
	add.s32 	%r285, %r177, %r178;
	add.s32 	%r302, %r302, 16;
	add.s32 	%r284, %r284, 16;
	setp.eq.s32 	%p38, %r284, %r71;
	@%p38 bra 	$L__BB4_55;
	bra.uni 	$L__BB4_54;
$L__BB4_55:
	setp.eq.s32 	%p39, %r70, 0;
	@%p39 bra 	$L__BB4_31;
	and.b32  	%r75, %r69, 7;
	setp.lt.u32 	%p40, %r70, 8;
	@%p40 bra 	$L__BB4_58;
	mul.wide.s32 	%rd179, %r302, 8;
	add.s64 	%rd180, %rd4, %rd179;
	ld.global.u64 	%rd181, [%rd180];
	or.b64  	%rd182, %rd19, %rd181;
	popc.b64 	%r180, %rd182;
	add.s32 	%r181, %r285, %r180;
	ld.global.u64 	%rd183, [%rd180+8];
	or.b64  	%rd184, %rd19, %rd183;
	popc.b64 	%r182, %rd184;
	add.s32 	%r183, %r181, %r182;
	ld.global.u64 	%rd185, [%rd180+16];
	or.b64  	%rd186, %rd19, %rd185;
	popc.b64 	%r184, %rd186;
	add.s32 	%r185, %r183, %r184;
	ld.global.u64 	%rd187, [%rd180+24];
	or.b64  	%rd188, %rd19, %rd187;
	popc.b64 	%r186, %rd188;
	add.s32 	%r187, %r185, %r186;
	ld.global.u64 	%rd189, [%rd180+32];
	or.b64  	%rd190, %rd19, %rd189;
	popc.b64 	%r188, %rd190;
	add.s32 	%r189, %r187, %r188;
	ld.global.u64 	%rd191, [%rd180+40];
	or.b64  	%rd192, %rd19, %rd191;
	popc.b64 	%r190, %rd192;
	add.s32 	%r191, %r189, %r190;
	ld.global.u64 	%rd193, [%rd180+48];
	or.b64  	%rd194, %rd19, %rd193;
	popc.b64 	%r192, %rd194;
	add.s32 	%r193, %r191, %r192;
	ld.global.u64 	%rd195, [%rd180+56];
	or.b64  	%rd196, %rd19, %rd195;
	popc.b64 	%r194, %rd196;
	add.s32 	%r285, %r193, %r194;
	add.s32 	%r302, %r302, 8;
$L__BB4_58:
	setp.eq.s32 	%p41, %r75, 0;
	@%p41 bra 	$L__BB4_31;
	and.b32  	%r81, %r69, 3;
	setp.lt.u32 	%p42, %r75, 4;
	@%p42 bra 	$L__BB4_61;
	mul.wide.s32 	%rd197, %r302, 8;
	add.s64 	%rd198, %rd4, %rd197;
	ld.global.u64 	%rd199, [%rd198];
	or.b64  	%rd200, %rd19, %rd199;
	popc.b64 	%r196, %rd200;
	add.s32 	%r197, %r285, %r196;
	ld.global.u64 	%rd201, [%rd198+8];
	or.b64  	%rd202, %rd19, %rd201;
	popc.b64 	%r198, %rd202;
	add.s32 	%r199, %r197, %r198;
	ld.global.u64 	%rd203, [%rd198+16];
	or.b64  	%rd204, %rd19, %rd203;
	popc.b64 	%r200, %rd204;
	add.s32 	%r201, %r199, %r200;
	ld.global.u64 	%rd205, [%rd198+24];
	or.b64  	%rd206, %rd19, %rd205;
	popc.b64 	%r202, %rd206;
	add.s32 	%r285, %r201, %r202;
	add.s32 	%r302, %r302, 4;
$L__BB4_61:
	setp.eq.s32 	%p43, %r81, 0;
	@%p43 bra 	$L__BB4_31;
	mul.wide.s32 	%rd207, %r302, 8;
	add.s64 	%rd20, %rd4, %rd207;
	ld.global.u64 	%rd208, [%rd20];
	or.b64  	%rd209, %rd19, %rd208;
	popc.b64 	%r203, %rd209;
	add.s32 	%r285, %r285, %r203;
	setp.eq.s32 	%p44, %r81, 1;
	@%p44 bra 	$L__BB4_31;
	ld.global.u64 	%rd210, [%rd20+8];
	or.b64  	%rd211, %rd19, %rd210;
	popc.b64 	%r204, %rd211;
	add.s32 	%r285, %r285, %r204;
	setp.eq.s32 	%p45, %r81, 2;
	@%p45 bra 	$L__BB4_31;
	ld.global.u64 	%rd212, [%rd20+16];
	or.b64  	%rd213, %rd19, %rd212;
	popc.b64 	%r205, %rd213;
	add.s32 	%r285, %r285, %r205;
	bra.uni 	$L__BB4_31;
$L__BB4_65:
	mul.wide.s32 	%rd34, %r277, 4;
	add.s64 	%rd21, %rd8, %rd34;
	ld.global.u32 	%r311, [%rd21];
	mul.wide.s32 	%rd35, %r311, 4;
	add.s64 	%rd36, %rd7, %rd35;
	ld.global.u32 	%r121, [%rd36];
	setp.eq.s32 	%p3, %r121, 1;
	@%p3 bra 	$L__BB4_68;
	add.s64 	%rd38, %rd6, %rd34;
	ld.global.u32 	%r312, [%rd38];
	ld.global.u32 	%r93, [%rd38+4];
	setp.ge.s32 	%p4, %r312, %r93;
	@%p4 bra 	$L__BB4_67;
	bra.uni 	$L__BB4_70;
$L__BB4_67:
	add.s64 	%rd89, %rd5, %rd34;
	st.global.u32 	[%rd89], %r311;
$L__BB4_68:
	add.s32 	%r277, %r277, %r3;
	setp.lt.s32 	%p19, %r277, %r115;
	@%p19 bra 	$L__BB4_65;
$L__BB4_69:
	ret;
$L__BB4_70:
	mul.wide.s32 	%rd39, %r312, 4;
	add.s64 	%rd40, %rd3, %rd39;
	ld.global.u32 	%r122, [%rd40];
	mul.wide.s32 	%rd41, %r122, 4;
	add.s64 	%rd42, %rd2, %rd41;
	ld.global.u32 	%r96, [%rd42];
	ld.global.u32 	%r97, [%rd42+4];
	setp.ge.s32 	%p5, %r96, %r97;
	@%p5 bra 	$L__BB4_91;
	mul.wide.s32 	%rd43, %r312, 8;
	add.s64 	%rd22, %rd4, %rd43;
	sub.s32 	%r123, %r97, %r96;
	and.b32  	%r98, %r123, 3;
	setp.eq.s32 	%p6, %r98, 0;
	mov.u32 	%r313, %r96;
	@%p6 bra 	$L__BB4_81;
	mul.wide.s32 	%rd44, %r96, 4;
	add.s64 	%rd23, %rd1, %rd44;
	ld.global.u32 	%r99, [%rd23];
	setp.eq.s32 	%p7, %r99, %r277;
	@%p7 bra 	$L__BB4_74;
	mul.wide.s32 	%rd45, %r99, 4;
	add.s64 	%rd46, %rd8, %rd45;
	ld.global.u32 	%r124, [%rd46];
	mov.b64 	%rd47, 1;
	shl.b64 	%rd48, %rd47, %r124;
	ld.global.u64 	%rd49, [%rd22];
	or.b64  	%rd50, %rd48, %rd49;
	st.global.u64 	[%rd22], %rd50;
$L__BB4_74:
	add.s32 	%r313, %r96, 1;
	setp.eq.s32 	%p8, %r98, 1;
	@%p8 bra 	$L__BB4_81;
	ld.global.u32 	%r101, [%rd23+4];
	setp.eq.s32 	%p9, %r101, %r277;
	@%p9 bra 	$L__BB4_77;
	mul.wide.s32 	%rd51, %r101, 4;
	add.s64 	%rd52, %rd8, %rd51;
	ld.global.u32 	%r125, [%rd52];
	mov.b64 	%rd53, 1;
	shl.b64 	%rd54, %rd53, %r125;
	ld.global.u64 	%rd55, [%rd22];
	or.b64  	%rd56, %rd54, %rd55;
	st.global.u64 	[%rd22], %rd56;
$L__BB4_77:
	add.s32 	%r313, %r96, 2;
	setp.eq.s32 	%p10, %r98, 2;
	@%p10 bra 	$L__BB4_81;
	ld.global.u32 	%r103, [%rd23+8];
	setp.eq.s32 	%p11, %r103, %r277;
	@%p11 bra 	$L__BB4_80;
	mul.wide.s32 	%rd57, %r103, 4;
	add.s64 	%rd58, %rd8, %rd57;
	ld.global.u32 	%r126, [%rd58];
	mov.b64 	%rd59, 1;
	shl.b64 	%rd60, %rd59, %r126;
	ld.global.u64 	%rd61, [%rd22];
	or.b64  	%rd62, %rd60, %rd61;
	st.global.u64 	[%rd22], %rd62;
$L__BB4_80:
	add.s32 	%r313, %r96, 3;
$L__BB4_81:
	sub.s32 	%r127, %r96, %r97;
	setp.gt.u32 	%p12, %r127, -4;
	@%p12 bra 	$L__BB4_91;
$L__BB4_82:
	mul.wide.s32 	%rd63, %r313, 4;
	add.s64 	%rd24, %rd1, %rd63;
	ld.global.u32 	%r107, [%rd24];
	setp.eq.s32 	%p13, %r107, %r277;
	@%p13 bra 	$L__BB4_84;
	mul.wide.s32 	%rd64, %r107, 4;
	add.s64 	%rd65, %rd8, %rd64;
	ld.global.u32 	%r128, [%rd65];
	mov.b64 	%rd66, 1;
	shl.b64 	%rd67, %rd66, %r128;
	ld.global.u64 	%rd68, [%rd22];
	or.b64  	%rd69, %rd67, %rd68;
	st.global.u64 	[%rd22], %rd69;
$L__BB4_84:
	ld.global.u32 	%r108, [%rd24+4];
	setp.eq.s32 	%p14, %r108, %r277;
	@%p14 bra 	$L__BB4_86;
	mul.wide.s32 	%rd70, %r108, 4;
	add.s64 	%rd71, %rd8, %rd70;
	ld.global.u32 	%r129, [%rd71];
	mov.b64 	%rd72, 1;
	shl.b64 	%rd73, %rd72, %r129;
	ld.global.u64 	%rd74, [%rd22];
	or.b64  	%rd75, %rd73, %rd74;
	st.global.u64 	[%rd22], %rd75;
$L__BB4_86:
	ld.global.u32 	%r109, [%rd24+8];
	setp.eq.s32 	%p15, %r109, %r277;
	@%p15 bra 	$L__BB4_88;
	mul.wide.s32 	%rd76, %r109, 4;
	add.s64 	%rd77, %rd8, %rd76;
	ld.global.u32 	%r130, [%rd77];
	mov.b64 	%rd78, 1;
	shl.b64 	%rd79, %rd78, %r130;
	ld.global.u64 	%rd80, [%rd22];
	or.b64  	%rd81, %rd79, %rd80;
	st.global.u64 	[%rd22], %rd81;
$L__BB4_88:
	ld.global.u32 	%r110, [%rd24+12];
	setp.eq.s32 	%p16, %r110, %r277;
	@%p16 bra 	$L__BB4_90;
	mul.wide.s32 	%rd82, %r110, 4;
	add.s64 	%rd83, %rd8, %rd82;
	ld.global.u32 	%r131, [%rd83];
	mov.b64 	%rd84, 1;
	shl.b64 	%rd85, %rd84, %r131;
	ld.global.u64 	%rd86, [%rd22];
	or.b64  	%rd87, %rd85, %rd86;
	st.global.u64 	[%rd22], %rd87;
$L__BB4_90:
	add.s32 	%r313, %r313, 4;
	setp.ne.s32 	%p17, %r313, %r97;
	@%p17 bra 	$L__BB4_82;
$L__BB4_91:
	add.s32 	%r312, %r312, 1;
	setp.ne.s32 	%p18, %r312, %r93;
	@%p18 bra 	$L__BB4_70;
	ld.global.u32 	%r311, [%rd21];
	bra.uni 	$L__BB4_67;

}
	// .globl	update_part
.visible .entry update_part(
	.param .u32 update_part_param_0,
	.param .u32 update_part_param_1,
	.param .u64 .ptr .align 1 update_part_param_2,
	.param .u64 .ptr .align 1 update_part_param_3
)
{
	.reg .b32 	%r<8>;
	.reg .b64 	%rd<11>;

	ld.param.u32 	%r1, [update_part_param_0];
	ld.param.u32 	%r2, [update_part_param_1];
	ld.param.u64 	%rd1, [update_part_param_2];
	ld.param.u64 	%rd2, [update_part_param_3];
	cvta.to.global.u64 	%rd3, %rd2;
	cvta.to.global.u64 	%rd4, %rd1;
	mul.wide.s32 	%rd5, %r1, 4;
	add.s64 	%rd6, %rd4, %rd5;
	ld.global.u32 	%r3, [%rd6];
	st.global.u32 	[%rd6], %r2;
	mul.wide.s32 	%rd7, %r3, 4;
	add.s64 	%rd8, %rd3, %rd7;
	ld.global.u32 	%r4, [%rd8];
	add.s32 	%r5, %r4, -1;
	st.global.u32 	[%rd8], %r5;
	mul.wide.s32 	%rd9, %r2, 4;
	add.s64 	%rd10, %rd3, %rd9;
	ld.global.u32 	%r6, [%rd10];
	add.s32 	%r7, %r6, 1;
	st.global.u32 	[%rd10], %r7;
	ret;

}


// ===== COMPILED SASS (sm_100) =====

	.target	sm_100

	.elftype	@"ET_EXEC"


//--------------------- .note.nv.tkinfo           --------------------------
	.section	.note.nv.tkinfo,"",@"SHT_NOTE"
	.sectionflags	@"SHF_NOTE_NV_TKINFO"
	.tkinfo
        /*0018*/ 	.word	0x00000002
        /*0030*/ 	.string	""
        /*0030*/ 	.string	"ptxas"
        /*0030*/ 	.string	"Cuda compilation tools, release 13.0, V13.0.88"
        /*0030*/ 	.string	"Build cuda_13.0.r13.0/compiler.36424714_0"
        /*0030*/ 	.string	"-arch sm_100 -m 64 "



//--------------------- .note.nv.cuinfo           --------------------------
	.section	.note.nv.cuinfo,"",@"SHT_NOTE"
	.sectionflags	@"SHF_NOTE_NV_CUINFO"
        /*0018*/ 	.short	0x0002
        /*001a*/ 	.short	0x0064
        /*001c*/ 	.short	0x0082
	.zero		2


//--------------------- .nv.info                  --------------------------
	.section	.nv.info,"",@"SHT_CUDA_INFO"
	.align	4


	//----- nvinfo : EIATTR_REGCOUNT
	.align		4
        /*0000*/ 	.byte	0x04, 0x2f
        /*0002*/ 	.short	(.L_10 - .L_9)
	.align		4
.L_9:
        /*0004*/ 	.word	index@(sort_nodes_by_degrees)
        /*0008*/ 	.word	0x00000018


	//----- nvinfo : EIATTR_FRAME_SIZE
	.align		4
.L_10:
        /*000c*/ 	.byte	0x04, 0x11
        /*000e*/ 	.short	(.L_12 - .L_11)
	.align		4
.L_11:
        /*0010*/ 	.word	index@(sort_nodes_by_degrees)
        /*0014*/ 	.word	0x00000000


	//----- nvinfo : EIATTR_REGCOUNT
	.align		4
.L_12:
        /*0018*/ 	.byte	0x04, 0x2f
        /*001a*/ 	.short	(.L_14 - .L_13)
	.align		4
.L_13:
        /*001c*/ 	.word	index@(my_greedy_bipartition)
        /*0020*/ 	.word	0x00000017


	//----- nvinfo : EIATTR_FRAME_SIZE
	.align		4
.L_14:
        /*0024*/ 	.byte	0x04, 0x11
        /*0026*/ 	.short	(.L_16 - .L_15)
	.align		4
.L_15:
        /*0028*/ 	.word	index@(my_greedy_bipartition)
        /*002c*/ 	.word	0x00000000


	//----- nvinfo : EIATTR_REGCOUNT
	.align		4
.L_16:
        /*0030*/ 	.byte	0x04, 0x2f
        /*0032*/ 	.short	(.L_18 - .L_17)
	.align		4
.L_17:
        /*0034*/ 	.word	index@(my_finalize_bipartition)
        /*0038*/ 	.word	0x0000000c


	//----- nvinfo : EIATTR_FRAME_SIZE
	.align		4
.L_18:
        /*003c*/ 	.byte	0x04, 0x11
        /*003e*/ 	.short	(.L_20 - .L_19)
	.align		4
.L_19:
        /*0040*/ 	.word	index@(my_finalize_bipartition)
        /*0044*/ 	.word	0x00000000


	//----- nvinfo : EIATTR_REGCOUNT
	.align		4
.L_20:
        /*0048*/ 	.byte	0x04, 0x2f
        /*004a*/ 	.short	(.L_22 - .L_21)
	.align		4
.L_21:
        /*004c*/ 	.word	index@(my_count_nodes_in_part)
        /*0050*/ 	.word	0x00000010


	//----- nvinfo : EIATTR_FRAME_SIZE
	.align		4
.L_22:
        /*0054*/ 	.byte	0x04, 0x11
        /*0056*/ 	.short	(.L_24 - .L_23)
	.align		4
.L_23:
        /*0058*/ 	.word	index@(my_count_nodes_in_part)
        /*005c*/ 	.word	0x00000000


	//----- nvinfo : EIATTR_REGCOUNT
	.align		4
.L_24:
        /*0060*/ 	.byte	0x04, 0x2f
        /*0062*/ 	.short	(.L_26 - .L_25)
	.align		4
.L_25:
        /*0064*/ 	.word	index@(local_search)
        /*0068*/ 	.word	0x00000020


	//----- nvinfo : EIATTR_FRAME_SIZE
	.align		4
.L_26:
        /*006c*/ 	.byte	0x04, 0x11
        /*006e*/ 	.short	(.L_28 - .L_27)
	.align		4
.L_27:
        /*0070*/ 	.word	index@(local_search)
        /*0074*/ 	.word	0x00000000


	//----- nvinfo : EIATTR_REGCOUNT
	.align		4
.L_28:
        /*0078*/ 	.byte	0x04, 0x2f
        /*007a*/ 	.short	(.L_30 - .L_29)
	.align		4
.L_29:
        /*007c*/ 	.word	index@(update_part)
        /*0080*/ 	.word	0x00000010


	//----- nvinfo : EIATTR_FRAME_SIZE
	.align		4
.L_30:
        /*0084*/ 	.byte	0x04, 0x11
        /*0086*/ 	.short	(.L_32 - .L_31)
	.align		4
.L_31:
        /*0088*/ 	.word	index@(update_part)
        /*008c*/ 	.word	0x00000000


	//----- nvinfo : EIATTR_MIN_STACK_SIZE
	.align		4
.L_32:
        /*0090*/ 	.byte	0x04, 0x12
        /*0092*/ 	.short	(.L_34 - .L_33)
	.align		4
.L_33:
        /*0094*/ 	.word	index@(update_part)
        /*0098*/ 	.word	0x00000000


	//----- nvinfo : EIATTR_MIN_STACK_SIZE
	.align		4
.L_34:
        /*009c*/ 	.byte	0x04, 0x12
        /*009e*/ 	.short	(.L_36 - .L_35)
	.align		4
.L_35:
        /*00a0*/ 	.word	index@(local_search)
        /*00a4*/ 	.word	0x00000000


	//----- nvinfo : EIATTR_MIN_STACK_SIZE
	.align		4
.L_36:
        /*00a8*/ 	.byte	0x04, 0x12
        /*00aa*/ 	.short	(.L_38 - .L_37)
	.align		4
.L_37:
        /*00ac*/ 	.word	index@(my_count_nodes_in_part)
        /*00b0*/ 	.word	0x00000000


	//----- nvinfo : EIATTR_MIN_STACK_SIZE
	.align		4
.L_38:
        /*00b4*/ 	.byte	0x04, 0x12
        /*00b6*/ 	.short	(.L_40 - .L_39)
	.align		4
.L_39:
        /*00b8*/ 	.word	index@(my_finalize_bipartition)
        /*00bc*/ 	.word	0x00000000


	//----- nvinfo : EIATTR_MIN_STACK_SIZE
	.align		4
.L_40:
        /*00c0*/ 	.byte	0x04, 0x12
        /*00c2*/ 	.short	(.L_42 - .L_41)
	.align		4
.L_41:
        /*00c4*/ 	.word	index@(my_greedy_bipartition)
        /*00c8*/ 	.word	0x00000000


	//----- nvinfo : EIATTR_MIN_STACK_SIZE
	.align		4
.L_42:
        /*00cc*/ 	.byte	0x04, 0x12
        /*00ce*/ 	.short	(.L_44 - .L_43)
	.align		4
.L_43:
        /*00d0*/ 	.word	index@(sort_nodes_by_degrees)
        /*00d4*/ 	.word	0x00000000
.L_44:


//--------------------- .nv.compat                --------------------------
	.section	.nv.compat,"",@"SHT_CUDA_COMPAT_INFO"
	.align	4
        /*0000*/ 	.byte	0x02, 0x09, 0x00, 0x00, 0x02, 0x02, 0x01, 0x00, 0x02, 0x05, 0x05, 0x00, 0x03, 0x07, 0x01, 0x01
        /*0010*/ 	.byte	0x02, 0x03, 0x00, 0x00, 0x02, 0x06, 0x01, 0x00, 0x04, 0x0b, 0x08, 0x00, 0x09, 0x00, 0x00, 0x00
        /*0020*/ 	.byte	0x00, 0x00, 0x00, 0x00


//--------------------- .nv.info.update_part      --------------------------
	.section	.nv.info.update_part,"",@"SHT_CUDA_INFO"
	.sectionflags	@""
	.align	4


	//----- nvinfo : EIATTR_CUDA_API_VERSION
	.align		4
        /*0000*/ 	.byte	0x04, 0x37
        /*0002*/ 	.short	(.L_46 - .L_45)
.L_45:
        /*0004*/ 	.word	0x00000082


	//----- nvinfo : EIATTR_KPARAM_INFO
	.align		4
.L_46:
        /*0008*/ 	.byte	0x04, 0x17
        /*000a*/ 	.short	(.L_48 - .L_47)
.L_47:
        /*000c*/ 	.word	0x00000000
        /*0010*/ 	.short	0x0003
        /*0012*/ 	.short	0x0010
        /*0014*/ 	.byte	0x00, 0xf5, 0x21, 0x00


	//----- nvinfo : EIATTR_KPARAM_INFO
	.align		4
.L_48:
        /*0018*/ 	.byte	0x04, 0x17
        /*001a*/ 	.short	(.L_50 - .L_49)
.L_49:
        /*001c*/ 	.word	0x00000000
        /*0020*/ 	.short	0x0002
        /*0022*/ 	.short	0x0008
        /*0024*/ 	.byte	0x00, 0xf5, 0x21, 0x00


	//----- nvinfo : EIATTR_KPARAM_INFO
	.align		4
.L_50:
        /*0028*/ 	.byte	0x04, 0x17
        /*002a*/ 	.short	(.L_52 - .L_51)
.L_51:
        /*002c*/ 	.word	0x00000000
        /*0030*/ 	.short	0x0001
        /*0032*/ 	.short	0x0004
        /*0034*/ 	.byte	0x00, 0xf0, 0x11, 0x00


	//----- nvinfo : EIATTR_KPARAM_INFO
	.align		4
.L_52:
        /*0038*/ 	.byte	0x04, 0x17
        /*003a*/ 	.short	(.L_54 - .L_53)
.L_53:
        /*003c*/ 	.word	0x00000000
        /*0040*/ 	.short	0x0000
        /*0042*/ 	.short	0x0000
        /*0044*/ 	.byte	0x00, 0xf0, 0x11, 0x00


	//----- nvinfo : EIATTR_SPARSE_MMA_MASK
	.align		4
.L_54:
        /*0048*/ 	.byte	0x03, 0x50
        /*004a*/ 	.short	0x0000


	//----- nvinfo : EIATTR_MAXREG_COUNT
	.align		4
        /*004c*/ 	.byte	0x03, 0x1b
        /*004e*/ 	.short	0x00ff


	//----- nvinfo : EIATTR_MERCURY_ISA_VERSION
	.align		4
        /*0050*/ 	.byte	0x03, 0x5f
        /*0052*/ 	.short	0x0101


	//----- nvinfo : EIATTR_VRC_CTA_INIT_COUNT
	.align		4
        /*0054*/ 	.byte	0x02, 0x4a
	.zero		1
	.zero		1


	//----- nvinfo : EIATTR_EXIT_INSTR_OFFSETS
	.align		4
        /*0058*/ 	.byte	0x04, 0x1c
        /*005a*/ 	.short	(.L_56 - .L_55)


	//   ....[0]....
.L_55:
        /*005c*/ 	.word	0x00000100


	//----- nvinfo : EIATTR_CBANK_PARAM_SIZE
	.align		4
.L_56:
        /*0060*/ 	.byte	0x03, 0x19
        /*0062*/ 	.short	0x0018


	//----- nvinfo : EIATTR_PARAM_CBANK
	.align		4
        /*0064*/ 	.byte	0x04, 0x0a
        /*0066*/ 	.short	(.L_58 - .L_57)
	.align		4
.L_57:
        /*0068*/ 	.word	index@(.nv.constant0.update_part)
        /*006c*/ 	.short	0x0380
        /*006e*/ 	.short	0x0018


	//----- nvinfo : EIATTR_SW_WAR
	.align		4
.L_58:
        /*0070*/ 	.byte	0x04, 0x36
        /*0072*/ 	.short	(.L_60 - .L_59)
.L_59:
        /*0074*/ 	.word	0x00000008
.L_60:


//--------------------- .nv.info.local_search     --------------------------
	.section	.nv.info.local_search,"",@"SHT_CUDA_INFO"
	.sectionflags	@""
	.align	4


	//----- nvinfo : EIATTR_CUDA_API_VERSION
	.align		4
        /*0000*/ 	.byte	0x04, 0x37
        /*0002*/ 	.short	(.L_62 - .L_61)
.L_61:
        /*0004*/ 	.word	0x00000082


	//----- nvinfo : EIATTR_KPARAM_INFO
	.align		4
.L_62:
        /*0008*/ 	.byte	0x04, 0x17
        /*000a*/ 	.short	(.L_64 - .L_63)
.L_63:
        /*000c*/ 	.word	0x00000000
        /*0010*/ 	.short	0x000b
        /*0012*/ 	.short	0x0050
        /*0014*/ 	.byte	0x00, 0xf5, 0x21, 0x00


	//----- nvinfo : EIATTR_KPARAM_INFO
	.align		4
.L_64:
        /*0018*/ 	.byte	0x04, 0x17
        /*001a*/ 	.short	(.L_66 - .L_65)
.L_65:
        /*001c*/ 	.word	0x00000000
        /*0020*/ 	.short	0x000a
        /*0022*/ 	.short	0x0048
        /*0024*/ 	.byte	0x00, 0xf5, 0x21, 0x00


	//----- nvinfo : EIATTR_KPARAM_INFO
	.align		4
.L_66:
        /*0028*/ 	.byte	0x04, 0x17
        /*002a*/ 	.short	(.L_68 - .L_67)
.L_67:
        /*002c*/ 	.word	0x00000000
        /*0030*/ 	.short	0x0009
        /*0032*/ 	.short	0x0040
        /*0034*/ 	.byte	0x00, 0xf5, 0x21, 0x00


	//----- nvinfo : EIATTR_KPARAM_INFO
	.align		4
.L_68:
        /*0038*/ 	.byte	0x04, 0x17
        /*003a*/ 	.short	(.L_70 - .L_69)
.L_69:
        /*003c*/ 	.word	0x00000000
        /*0040*/ 	.short	0x0008
        /*0042*/ 	.short	0x0038
        /*0044*/ 	.byte	0x00, 0xf5, 0x21, 0x00


	//----- nvinfo : EIATTR_KPARAM_INFO
	.align		4
.L_70:
        /*0048*/ 	.byte	0x04, 0x17
        /*004a*/ 	.short	(.L_72 - .L_71)
.L_71:
        /*004c*/ 	.word	0x00000000
        /*0050*/ 	.short	0x0007
        /*0052*/ 	.short	0x0030
        /*0054*/ 	.byte	0x00, 0xf5, 0x21, 0x00


	//----- nvinfo : EIATTR_KPARAM_INFO
	.align		4
.L_72:
        /*0058*/ 	.byte	0x04, 0x17
        /*005a*/ 	.short	(.L_74 - .L_73)
.L_73:
        /*005c*/ 	.word	0x00000000
        /*0060*/ 	.short	0x0006
        /*0062*/ 	.short	0x0028
        /*0064*/ 	.byte	0x00, 0xf5, 0x21, 0x00


	//----- nvinfo : EIATTR_KPARAM_INFO
	.align		4
.L_74:
        /*0068*/ 	.byte	0x04, 0x17
        /*006a*/ 	.short	(.L_76 - .L_75)
.L_75:
        /*006c*/ 	.word	0x00000000
        /*0070*/ 	.short	0x0005
        /*0072*/ 	.short	0x0020
        /*0074*/ 	.byte	0x00, 0xf5, 0x21, 0x00


	//----- nvinfo : EIATTR_KPARAM_INFO
	.align		4
.L_76:
        /*0078*/ 	.byte	0x04, 0x17
        /*007a*/ 	.short	(.L_78 - .L_77)
.L_77:
        /*007c*/ 	.word	0x00000000
        /*0080*/ 	.short	0x0004
        /*0082*/ 	.short	0x0018
        /*0084*/ 	.byte	0x00, 0xf5, 0x21, 0x00


	//----- nvinfo : EIATTR_KPARAM_INFO
	.align		4
.L_78:
        /*0088*/ 	.byte	0x04, 0x17
        /*008a*/ 	.short	(.L_80 - .L_79)
.L_79:
        /*008c*/ 	.word	0x00000000
        /*0090*/ 	.short	0x0003
        /*0092*/ 	.short	0x0010
        /*0094*/ 	.byte	0x00, 0xf5, 0x21, 0x00


	//----- nvinfo : EIATTR_KPARAM_INFO
	.align		4
.L_80:
        /*0098*/ 	.byte	0x04, 0x17
        /*009a*/ 	.short	(.L_82 - .L_81)
.L_81:
        /*009c*/ 	.word	0x00000000
        /*00a0*/ 	.short	0x0002
        /*00a2*/ 	.short	0x0008
        /*00a4*/ 	.byte	0x00, 0xf0, 0x11, 0x00


	//----- nvinfo : EIATTR_KPARAM_INFO
	.align		4
.L_82:
        /*00a8*/ 	.byte	0x04, 0x17
        /*00aa*/ 	.short	(.L_84 - .L_83)
.L_83:
        /*00ac*/ 	.word	0x00000000
        /*00b0*/ 	.short	0x0001
        /*00b2*/ 	.short	0x0004
        /*00b4*/ 	.byte	0x00, 0xf0, 0x11, 0x00


	//----- nvinfo : EIATTR_KPARAM_INFO
	.align		4
.L_84:
        /*00b8*/ 	.byte	0x04, 0x17
        /*00ba*/ 	.short	(.L_86 - .L_85)
.L_85:
        /*00bc*/ 	.word	0x00000000
        /*00c0*/ 	.short	0x0000
        /*00c2*/ 	.short	0x0000
        /*00c4*/ 	.byte	0x00, 0xf0, 0x11, 0x00


	//----- nvinfo : EIATTR_SPARSE_MMA_MASK
	.align		4
.L_86:
        /*00c8*/ 	.byte	0x03, 0x50
        /*00ca*/ 	.short	0x0000


	//----- nvinfo : EIATTR_MAXREG_COUNT
	.align		4
        /*00cc*/ 	.byte	0x03, 0x1b
        /*00ce*/ 	.short	0x00ff


	//----- nvinfo : EIATTR_MERCURY_ISA_VERSION
	.align		4
        /*00d0*/ 	.byte	0x03, 0x5f
        /*00d2*/ 	.short	0x0101


	//----- nvinfo : EIATTR_VRC_CTA_INIT_COUNT
	.align		4
        /*00d4*/ 	.byte	0x02, 0x4a
	.zero		1
	.zero		1


	//----- nvinfo : EIATTR_EXIT_INSTR_OFFSETS
	.align		4
        /*00d8*/ 	.byte	0x04, 0x1c
        /*00da*/ 	.short	(.L_88 - .L_87)


	//   ....[0]....
.L_87:
        /*00dc*/ 	.word	0x00000070


	//   ....[1]....
        /*00e0*/ 	.word	0x00000af0


	//   ....[2]....
        /*00e4*/ 	.word	0x000034f0


	//----- nvinfo : EIATTR_CRS_STACK_SIZE
	.align		4
.L_88:
        /*00e8*/ 	.byte	0x04, 0x1e
        /*00ea*/ 	.short	(.L_90 - .L_89)
.L_89:
        /*00ec*/ 	.word	0x00000000


	//----- nvinfo : EIATTR_CBANK_PARAM_SIZE
	.align		4
.L_90:
        /*00f0*/ 	.byte	0x03, 0x19
        /*00f2*/ 	.short	0x0058


	//----- nvinfo : EIATTR_PARAM_CBANK
	.align		4
        /*00f4*/ 	.byte	0x04, 0x0a
        /*00f6*/ 	.short	(.L_92 - .L_91)
	.align		4
.L_91:
        /*00f8*/ 	.word	index@(.nv.constant0.local_search)
        /*00fc*/ 	.short	0x0380
        /*00fe*/ 	.short	0x0058


	//----- nvinfo : EIATTR_SW_WAR
	.align		4
.L_92:
        /*0100*/ 	.byte	0x04, 0x36
        /*0102*/ 	.short	(.L_94 - .L_93)
.L_93:
        /*0104*/ 	.word	0x00000008
.L_94:


//--------------------- .nv.info.my_count_nodes_in_part --------------------------
	.section	.nv.info.my_count_nodes_in_part,"",@"SHT_CUDA_INFO"
	.sectionflags	@""
	.align	4


	//----- nvinfo : EIATTR_CUDA_API_VERSION
	.align		4
        /*0000*/ 	.byte	0x04, 0x37
        /*0002*/ 	.short	(.L_96 - .L_95)
.L_95:
        /*0004*/ 	.word	0x00000082


	//----- nvinfo : EIATTR_KPARAM_INFO
	.align		4
.L_96:
        /*0008*/ 	.byte	0x04, 0x17
        /*000a*/ 	.short	(.L_98 - .L_97)
.L_97:
        /*000c*/ 	.word	0x00000000
        /*0010*/ 	.short	0x0003
        /*0012*/ 	.short	0x0010
        /*0014*/ 	.byte	0x00, 0xf5, 0x21, 0x00


	//----- nvinfo : EIATTR_KPARAM_INFO
	.align		4
.L_98:
        /*0018*/ 	.byte	0x04, 0x17
        /*001a*/ 	.short	(.L_100 - .L_99)
.L_99:
        /*001c*/ 	.word	0x00000000
        /*0020*/ 	.short	0x0002
        /*0022*/ 	.short	0x0008
        /*0024*/ 	.byte	0x00, 0xf5, 0x21, 0x00


	//----- nvinfo : EIATTR_KPARAM_INFO
	.align		4
.L_100:
        /*0028*/ 	.byte	0x04, 0x17
        /*002a*/ 	.short	(.L_102 - .L_101)
.L_101:
        /*002c*/ 	.word	0x00000000
        /*0030*/ 	.short	0x0001
        /*0032*/ 	.short	0x0004
        /*0034*/ 	.byte	0x00, 0xf0, 0x11, 0x00


	//----- nvinfo : EIATTR_KPARAM_INFO
	.align		4
.L_102:
        /*0038*/ 	.byte	0x04, 0x17
        /*003a*/ 	.short	(.L_104 - .L_103)
.L_103:
        /*003c*/ 	.word	0x00000000
        /*0040*/ 	.short	0x0000
        /*0042*/ 	.short	0x0000
        /*0044*/ 	.byte	0x00, 0xf0, 0x11, 0x00


	//----- nvinfo : EIATTR_SPARSE_MMA_MASK
	.align		4
.L_104:
        /*0048*/ 	.byte	0x03, 0x50
        /*004a*/ 	.short	0x0000


	//----- nvinfo : EIATTR_MAXREG_COUNT
	.align		4
        /*004c*/ 	.byte	0x03, 0x1b
        /*004e*/ 	.short	0x00ff


	//----- nvinfo : EIATTR_MERCURY_ISA_VERSION
	.align		4
        /*0050*/ 	.byte	0x03, 0x5f
        /*0052*/ 	.short	0x0101


	//----- nvinfo : EIATTR_VRC_CTA_INIT_COUNT
	.align		4
        /*0054*/ 	.byte	0x02, 0x4a
	.zero		1
	.zero		1


	//----- nvinfo : EIATTR_EXIT_INSTR_OFFSETS
	.align		4
        /*0058*/ 	.byte	0x04, 0x1c
        /*005a*/ 	.short	(.L_106 - .L_105)


	//   ....[0]....
.L_105:
        /*005c*/ 	.word	0x00000070


	//   ....[1]....
        /*0060*/ 	.word	0x00000150


	//----- nvinfo : EIATTR_CRS_STACK_SIZE
	.align		4
.L_106:
        /*0064*/ 	.byte	0x04, 0x1e
        /*0066*/ 	.short	(.L_108 - .L_107)
.L_107:
        /*0068*/ 	.word	0x00000000


	//----- nvinfo : EIATTR_CBANK_PARAM_SIZE
	.align		4
.L_108:
        /*006c*/ 	.byte	0x03, 0x19
        /*006e*/ 	.short	0x0018


	//----- nvinfo : EIATTR_PARAM_CBANK
	.align		4
        /*0070*/ 	.byte	0x04, 0x0a
        /*0072*/ 	.short	(.L_110 - .L_109)
	.align		4
.L_109:
        /*0074*/ 	.word	index@(.nv.constant0.my_count_nodes_in_part)
        /*0078*/ 	.short	0x0380
        /*007a*/ 	.short	0x0018


	//----- nvinfo : EIATTR_SW_WAR
	.align		4
.L_110:
        /*007c*/ 	.byte	0x04, 0x36
        /*007e*/ 	.short	(.L_112 - .L_111)
.L_111:
        /*0080*/ 	.word	0x00000008
.L_112:


//--------------------- .nv.info.my_finalize_bipartition --------------------------
	.section	.nv.info.my_finalize_bipartition,"",@"SHT_CUDA_INFO"
	.sectionflags	@""
	.align	4


	//----- nvinfo : EIATTR_CUDA_API_VERSION
	.align		4
        /*0000*/ 	.byte	0x04, 0x37
        /*0002*/ 	.short	(.L_114 - .L_113)
.L_113:
        /*0004*/ 	.word	0x00000082


	//----- nvinfo : EIATTR_KPARAM_INFO
	.align		4
.L_114:
        /*0008*/ 	.byte	0x04, 0x17
        /*000a*/ 	.short	(.L_116 - .L_115)
.L_115:
        /*000c*/ 	.word	0x00000000
        /*0010*/ 	.short	0x0002
        /*0012*/ 	.short	0x0008
        /*0014*/ 	.byte	0x00, 0xf5, 0x21, 0x00


	//----- nvinfo : EIATTR_KPARAM_INFO
	.align		4
.L_116:
        /*0018*/ 	.byte	0x04, 0x17
        /*001a*/ 	.short	(.L_118 - .L_117)
.L_117:
        /*001c*/ 	.word	0x00000000
        /*0020*/ 	.short	0x0001
        /*0022*/ 	.short	0x0004
        /*0024*/ 	.byte	0x00, 0xf0, 0x11, 0x00


	//----- nvinfo : EIATTR_KPARAM_INFO
	.align		4
.L_118:
        /*0028*/ 	.byte	0x04, 0x17
        /*002a*/ 	.short	(.L_120 - .L_119)
.L_119:
        /*002c*/ 	.word	0x00000000
        /*0030*/ 	.short	0x0000
        /*0032*/ 	.short	0x0000
        /*0034*/ 	.byte	0x00, 0xf0, 0x11, 0x00


	//----- nvinfo : EIATTR_SPARSE_MMA_MASK
	.align		4
.L_120:
        /*0038*/ 	.byte	0x03, 0x50
        /*003a*/ 	.short	0x0000


	//----- nvinfo : EIATTR_MAXREG_COUNT
	.align		4
        /*003c*/ 	.byte	0x03, 0x1b
        /*003e*/ 	.short	0x00ff


	//----- nvinfo : EIATTR_MERCURY_ISA_VERSION
	.align		4
        /*0040*/ 	.byte	0x03, 0x5f
        /*0042*/ 	.short	0x0101


	//----- nvinfo : EIATTR_VRC_CTA_INIT_COUNT
	.align		4
        /*0044*/ 	.byte	0x02, 0x4a
	.zero		1
	.zero		1


	//----- nvinfo : EIATTR_EXIT_INSTR_OFFSETS
	.align		4
        /*0048*/ 	.byte	0x04, 0x1c
        /*004a*/ 	.short	(.L_122 - .L_121)


	//   ....[0]....
.L_121:
        /*004c*/ 	.word	0x00000040


	//   ....[1]....
        /*0050*/ 	.word	0x00000120


	//----- nvinfo : EIATTR_CRS_STACK_SIZE
	.align		4
.L_122:
        /*0054*/ 	.byte	0x04, 0x1e
        /*0056*/ 	.short	(.L_124 - .L_123)
.L_123:
        /*0058*/ 	.word	0x00000000


	//----- nvinfo : EIATTR_CBANK_PARAM_SIZE
	.align		4
.L_124:
        /*005c*/ 	.byte	0x03, 0x19
        /*005e*/ 	.short	0x0010


	//----- nvinfo : EIATTR_PARAM_CBANK
	.align		4
        /*0060*/ 	.byte	0x04, 0x0a
        /*0062*/ 	.short	(.L_126 - .L_125)
	.align		4
.L_125:
        /*0064*/ 	.word	index@(.nv.constant0.my_finalize_bipartition)
        /*0068*/ 	.short	0x0380
        /*006a*/ 	.short	0x0010


	//----- nvinfo : EIATTR_SW_WAR
	.align		4
.L_126:
        /*006c*/ 	.byte	0x04, 0x36
        /*006e*/ 	.short	(.L_128 - .L_127)
.L_127:
        /*0070*/ 	.word	0x00000008
.L_128:


//--------------------- .nv.info.my_greedy_bipartition --------------------------
	.section	.nv.info.my_greedy_bipartition,"",@"SHT_CUDA_INFO"
	.sectionflags	@""
	.align	4


	//----- nvinfo : EIATTR_CUDA_API_VERSION
	.align		4
        /*0000*/ 	.byte	0x04, 0x37
        /*0002*/ 	.short	(.L_130 - .L_129)
.L_129:
        /*0004*/ 	.word	0x00000082


	//----- nvinfo : EIATTR_KPARAM_INFO
	.align		4
.L_130:
        /*0008*/ 	.byte	0x04, 0x17
        /*000a*/ 	.short	(.L_132 - .L_131)
.L_131:
        /*000c*/ 	.word	0x00000000
        /*0010*/ 	.short	0x000a
        /*0012*/ 	.short	0x0048
        /*0014*/ 	.byte	0x00, 0xf5, 0x21, 0x00


	//----- nvinfo : EIATTR_KPARAM_INFO
	.align		4
.L_132:
        /*0018*/ 	.byte	0x04, 0x17
        /*001a*/ 	.short	(.L_134 - .L_133)
.L_133:
        /*001c*/ 	.word	0x00000000
        /*0020*/ 	.short	0x0009
        /*0022*/ 	.short	0x0040
        /*0024*/ 	.byte	0x00, 0xf5, 0x21, 0x00


	//----- nvinfo : EIATTR_KPARAM_INFO
	.align		4
.L_134:
        /*0028*/ 	.byte	0x04, 0x17
        /*002a*/ 	.short	(.L_136 - .L_135)
.L_135:
        /*002c*/ 	.word	0x00000000
        /*0030*/ 	.short	0x0008
        /*0032*/ 	.short	0x0038
        /*0034*/ 	.byte	0x00, 0xf5, 0x21, 0x00


	//----- nvinfo : EIATTR_KPARAM_INFO
	.align		4
.L_136:
        /*0038*/ 	.byte	0x04, 0x17
        /*003a*/ 	.short	(.L_138 - .L_137)
.L_137:
        /*003c*/ 	.word	0x00000000
        /*0040*/ 	.short	0x0007
        /*0042*/ 	.short	0x0030
        /*0044*/ 	.byte	0x00, 0xf5, 0x21, 0x00


	//----- nvinfo : EIATTR_KPARAM_INFO
	.align		4
.L_138:
        /*0048*/ 	.byte	0x04, 0x17
        /*004a*/ 	.short	(.L_140 - .L_139)
.L_139:
        /*004c*/ 	.word	0x00000000
        /*0050*/ 	.short	0x0006
        /*0052*/ 	.short	0x0028
        /*0054*/ 	.byte	0x00, 0xf5, 0x21, 0x00


	//----- nvinfo : EIATTR_KPARAM_INFO
	.align		4
.L_140:
        /*0058*/ 	.byte	0x04, 0x17
        /*005a*/ 	.short	(.L_142 - .L_141)
.L_141:
        /*005c*/ 	.word	0x00000000
        /*0060*/ 	.short	0x0005
        /*0062*/ 	.short	0x0020
        /*0064*/ 	.byte	0x00, 0xf5, 0x21, 0x00


	//----- nvinfo : EIATTR_KPARAM_INFO
	.align		4
.L_142:
        /*0068*/ 	.byte	0x04, 0x17
        /*006a*/ 	.short	(.L_144 - .L_143)
.L_143:
        /*006c*/ 	.word	0x00000000
        /*0070*/ 	.short	0x0004
        /*0072*/ 	.short	0x0018
        /*0074*/ 	.byte	0x00, 0xf5, 0x21, 0x00


	//----- nvinfo : EIATTR_KPARAM_INFO
	.align		4
.L_144:
        /*0078*/ 	.byte	0x04, 0x17
        /*007a*/ 	.short	(.L_146 - .L_145)
.L_145:
        /*007c*/ 	.word	0x00000000
        /*0080*/ 	.short	0x0003
        /*0082*/ 	.short	0x0010
        /*0084*/ 	.byte	0x00, 0xf5, 0x21, 0x00


	//----- nvinfo : EIATTR_KPARAM_INFO
	.align		4
.L_146:
        /*0088*/ 	.byte	0x04, 0x17
        /*008a*/ 	.short	(.L_148 - .L_147)
.L_147:
        /*008c*/ 	.word	0x00000000
        /*0090*/ 	.short	0x0002
        /*0092*/ 	.short	0x0008
        /*0094*/ 	.byte	0x00, 0xf0, 0x11, 0x00


	//----- nvinfo : EIATTR_KPARAM_INFO
	.align		4
.L_148:
        /*0098*/ 	.byte	0x04, 0x17
        /*009a*/ 	.short	(.L_150 - .L_149)
.L_149:
        /*009c*/ 	.word	0x00000000
        /*00a0*/ 	.short	0x0001
        /*00a2*/ 	.short	0x0004
        /*00a4*/ 	.byte	0x00, 0xf0, 0x11, 0x00


	//----- nvinfo : EIATTR_KPARAM_INFO
	.align		4
.L_150:
        /*00a8*/ 	.byte	0x04, 0x17
        /*00aa*/ 	.short	(.L_152 - .L_151)
.L_151:
        /*00ac*/ 	.word	0x00000000
        /*00b0*/ 	.short	0x0000
        /*00b2*/ 	.short	0x0000
        /*00b4*/ 	.byte	0x00, 0xf0, 0x11, 0x00


	//----- nvinfo : EIATTR_SPARSE_MMA_MASK
	.align		4
.L_152:
        /*00b8*/ 	.byte	0x03, 0x50
        /*00ba*/ 	.short	0x0000


	//----- nvinfo : EIATTR_MAXREG_COUNT
	.align		4
        /*00bc*/ 	.byte	0x03, 0x1b
        /*00be*/ 	.short	0x00ff


	//----- nvinfo : EIATTR_NUM_BARRIERS
	.align		4
        /*00c0*/ 	.byte	0x02, 0x4c
        /*00c2*/ 	.byte	0x01
	.zero		1


	//----- nvinfo : EIATTR_MERCURY_ISA_VERSION
	.align		4
        /*00c4*/ 	.byte	0x03, 0x5f
        /*00c6*/ 	.short	0x0101


	//----- nvinfo : EIATTR_UNUSED_LOAD_BYTE_OFFSET
	.align		4
        /*00c8*/ 	.byte	0x04, 0x44
        /*00ca*/ 	.short	(.L_154 - .L_153)


	//   ....[0]....
.L_153:
        /*00cc*/ 	.word	0x00000980
        /*00d0*/ 	.word	0x0000fff0


	//----- nvinfo : EIATTR_VRC_CTA_INIT_COUNT
	.align		4
.L_154:
        /*00d4*/ 	.byte	0x02, 0x4a
	.zero		1
	.zero		1


	//----- nvinfo : EIATTR_EXIT_INSTR_OFFSETS
	.align		4
        /*00d8*/ 	.byte	0x04, 0x1c
        /*00da*/ 	.short	(.L_156 - .L_155)


	//   ....[0]....
.L_155:
        /*00dc*/ 	.word	0x000002c0


	//   ....[1]....
        /*00e0*/ 	.word	0x00000380


	//   ....[2]....
        /*00e4*/ 	.word	0x00000d20


	//----- nvinfo : EIATTR_CRS_STACK_SIZE
	.align		4
.L_156:
        /*00e8*/ 	.byte	0x04, 0x1e
        /*00ea*/ 	.short	(.L_158 - .L_157)
.L_157:
        /*00ec*/ 	.word	0x00000000


	//----- nvinfo : EIATTR_CBANK_PARAM_SIZE
	.align		4
.L_158:
        /*00f0*/ 	.byte	0x03, 0x19
        /*00f2*/ 	.short	0x0050


	//----- nvinfo : EIATTR_PARAM_CBANK
	.align		4
        /*00f4*/ 	.byte	0x04, 0x0a
        /*00f6*/ 	.short	(.L_160 - .L_159)
	.align		4
.L_159:
        /*00f8*/ 	.word	index@(.nv.constant0.my_greedy_bipartition)
        /*00fc*/ 	.short	0x0380
        /*00fe*/ 	.short	0x0050


	//----- nvinfo : EIATTR_SW_WAR
	.align		4
.L_160:
        /*0100*/ 	.byte	0x04, 0x36
        /*0102*/ 	.short	(.L_162 - .L_161)
.L_161:
        /*0104*/ 	.word	0x00000008
.L_162:


//--------------------- .nv.info.sort_nodes_by_degrees --------------------------
	.section	.nv.info.sort_nodes_by_degrees,"",@"SHT_CUDA_INFO"
	.sectionflags	@""
	.align	4


	//----- nvinfo : EIATTR_CUDA_API_VERSION
	.align		4
        /*0000*/ 	.byte	0x04, 0x37
        /*0002*/ 	.short	(.L_164 - .L_163)
.L_163:
        /*0004*/ 	.word	0x00000082


	//----- nvinfo : EIATTR_KPARAM_INFO
	.align		4
.L_164:
        /*0008*/ 	.byte	0x04, 0x17
        /*000a*/ 	.short	(.L_166 - .L_165)
.L_165:
        /*000c*/ 	.word	0x00000000
        /*0010*/ 	.short	0x0002
        /*0012*/ 	.short	0x0010
        /*0014*/ 	.byte	0x00, 0xf5, 0x21, 0x00


	//----- nvinfo : EIATTR_KPARAM_INFO
	.align		4
.L_166:
        /*0018*/ 	.byte	0x04, 0x17
        /*001a*/ 	.short	(.L_168 - .L_167)
.L_167:
        /*001c*/ 	.word	0x00000000
        /*0020*/ 	.short	0x0001
        /*0022*/ 	.short	0x0008
        /*0024*/ 	.byte	0x00, 0xf5, 0x21, 0x00


	//----- nvinfo : EIATTR_KPARAM_INFO
	.align		4
.L_168:
        /*0028*/ 	.byte	0x04, 0x17
        /*002a*/ 	.short	(.L_170 - .L_169)
.L_169:
        /*002c*/ 	.word	0x00000000
        /*0030*/ 	.short	0x0000
        /*0032*/ 	.short	0x0000
        /*0034*/ 	.byte	0x00, 0xf0, 0x11, 0x00


	//----- nvinfo : EIATTR_SPARSE_MMA_MASK
	.align		4
.L_170:
        /*0038*/ 	.byte	0x03, 0x50
        /*003a*/ 	.short	0x0000


	//----- nvinfo : EIATTR_MAXREG_COUNT
	.align		4
        /*003c*/ 	.byte	0x03, 0x1b
        /*003e*/ 	.short	0x00ff


	//----- nvinfo : EIATTR_MERCURY_ISA_VERSION
	.align		4
        /*0040*/ 	.byte	0x03, 0x5f
        /*0042*/ 	.short	0x0101


	//----- nvinfo : EIATTR_VRC_CTA_INIT_COUNT
	.align		4
        /*0044*/ 	.byte	0x02, 0x4a
	.zero		1
	.zero		1


	//----- nvinfo : EIATTR_EXIT_INSTR_OFFSETS
	.align		4
        /*0048*/ 	.byte	0x04, 0x1c
        /*004a*/ 	.short	(.L_172 - .L_171)


	//   ....[0]....
.L_171:
        /*004c*/ 	.word	0x00000070


	//   ....[1]....
        /*0050*/ 	.word	0x00000150


	//   ....[2]....
        /*0054*/ 	.word	0x00000920


	//----- nvinfo : EIATTR_CRS_STACK_SIZE
	.align		4
.L_172:
        /*0058*/ 	.byte	0x04, 0x1e
        /*005a*/ 	.short	(.L_174 - .L_173)
.L_173:
        /*005c*/ 	.word	0x00000000


	//----- nvinfo : EIATTR_CBANK_PARAM_SIZE
	.align		4
.L_174:
        /*0060*/ 	.byte	0x03, 0x19
        /*0062*/ 	.short	0x0018


	//----- nvinfo : EIATTR_PARAM_CBANK
	.align		4
        /*0064*/ 	.byte	0x04, 0x0a
        /*0066*/ 	.short	(.L_176 - .L_175)
	.align		4
.L_175:
        /*0068*/ 	.word	index@(.nv.constant0.sort_nodes_by_degrees)
        /*006c*/ 	.short	0x0380
        /*006e*/ 	.short	0x0018


	//----- nvinfo : EIATTR_SW_WAR
	.align		4
.L_176:
        /*0070*/ 	.byte	0x04, 0x36
        /*0072*/ 	.short	(.L_178 - .L_177)
.L_177:
        /*0074*/ 	.word	0x00000008
.L_178:


//--------------------- .nv.callgraph             --------------------------
	.section	.nv.callgraph,"",@"SHT_CUDA_CALLGRAPH"
	.align	4
	.sectionentsize	8
	.align		4
        /*0000*/ 	.word	0x00000000
	.align		4
        /*0004*/ 	.word	0xffffffff
	.align		4
        /*0008*/ 	.word	0x00000000
	.align		4
        /*000c*/ 	.word	0xfffffffe
	.align		4
        /*0010*/ 	.word	0x00000000
	.align		4
        /*0014*/ 	.word	0xfffffffd
	.align		4
        /*0018*/ 	.word	0x00000000
	.align		4
        /*001c*/ 	.word	0xfffffffc


//--------------------- .nv.constant4             --------------------------
	.section	.nv.constant4,"a",@progbits
	.align	8
	.align		8
.nv.constant4:
        /*0000*/ 	.dword	precalc_xorwow_matrix
	.align		8
        /*0008*/ 	.dword	precalc_xorwow_offset_matrix
	.align		8
        /*0010*/ 	.dword	mrg32k3aM1
	.align		8
        /*0018*/ 	.dword	mrg32k3aM2
	.align		8
        /*0020*/ 	.dword	mrg32k3aM1SubSeq
	.align		8
        /*0028*/ 	.dword	mrg32k3aM2SubSeq
	.align		8
        /*0030*/ 	.dword	mrg32k3aM1Seq
	.align		8
        /*0038*/ 	.dword	mrg32k3aM2Seq


//--------------------- .nv.constant3             --------------------------
	.section	.nv.constant3,"a",@progbits
	.align	8
.nv.constant3:
	.type		__cr_lgamma_table,@object
	.size		__cr_lgamma_table,(.L_8 - __cr_lgamma_table)
__cr_lgamma_table:
        /*0000*/ 	.byte	0x00, 0x00, 0x00, 0x00, 0x00, 0x00, 0x00, 0x00, 0x00, 0x00, 0x00, 0x00, 0x00, 0x00, 0x00, 0x00
        /*0010*/ 	.byte	0xef, 0x39, 0xfa, 0xfe, 0x42, 0x2e, 0xe6, 0x3f, 0x02, 0x20, 0x2a, 0xfa, 0x0b, 0xab, 0xfc, 0x3f
        /*0020*/ 	.byte	0xf9, 0x2c, 0x92, 0x7c, 0xa7, 0x6c, 0x09, 0x40, 0xc9, 0x79, 0x44, 0x3c, 0x64, 0x26, 0x13, 0x40
        /*0030*/ 	.byte	0xca, 0x01, 0xcf, 0x3a, 0x27, 0x51, 0x1a, 0x40, 0x30, 0xcc, 0x2d, 0xf3, 0xe1, 0x0c, 0x21, 0x40
        /*0040*/ 	.byte	0x0d, 0xb7, 0xfc, 0x82, 0x8e, 0x35, 0x25, 0x40
.L_8:


//--------------------- .text.update_part         --------------------------
	.section	.text.update_part,"ax",@progbits
	.align	128
        .global         update_part
        .type           update_part,@function
        .size           update_part,(.L_x_97 - update_part)
        .other          update_part,@"STO_CUDA_ENTRY STV_DEFAULT"
update_part:
.text.update_part:
[----:B------:R-:W-:Y:S08]  /*0000*/  LDC R1, c[0x0][0x37c] ;  /* 0x0000df00ff017b82 */ /* 0x000ff00000000800 */
[----:B------:R-:W0:Y:S01]  /*0010*/  LDC.64 R2, c[0x0][0x388] ;  /* 0x0000e200ff027b82 */ /* 0x000e220000000a00 */
[----:B------:R-:W1:Y:S07]  /*0020*/  LDCU.64 UR4, c[0x0][0x358] ;  /* 0x00006b00ff0477ac */ /* 0x000e6e0008000a00 */
[----:B------:R-:W0:Y:S08]  /*0030*/  LDC.64 R12, c[0x0][0x380] ;  /* 0x0000e000ff0c7b82 */ /* 0x000e300000000a00 */
[----:B------:R-:W2:Y:S01]  /*0040*/  LDC.64 R6, c[0x0][0x390] ;  /* 0x0000e400ff067b82 */ /* 0x000ea20000000a00 */
[----:B0-----:R-:W-:-:S05]  /*0050*/  IMAD.WIDE R2, R12, 0x4, R2 ;  /* 0x000000040c027825 */ /* 0x001fca00078e0202 */
[----:B-1----:R-:W2:Y:S04]  /*0060*/  LDG.E R5, desc[UR4][R2.64] ;  /* 0x0000000402057981 */ /* 0x002ea8000c1e1900 */
[----:B------:R-:W-:Y:S01]  /*0070*/  STG.E desc[UR4][R2.64], R13 ;  /* 0x0000000d02007986 */ /* 0x000fe2000c101904 */
[----:B--2---:R-:W-:-:S05]  /*0080*/  IMAD.WIDE R4, R5, 0x4, R6 ;  /* 0x0000000405047825 */ /* 0x004fca00078e0206 */
[----:B------:R-:W2:Y:S01]  /*0090*/  LDG.E R0, desc[UR4][R4.64] ;  /* 0x0000000404007981 */ /* 0x000ea2000c1e1900 */
[----:B------:R-:W-:Y:S01]  /*00a0*/  IMAD.WIDE R6, R13, 0x4, R6 ;  /* 0x000000040d067825 */ /* 0x000fe200078e0206 */
[----:B--2---:R-:W-:-:S05]  /*00b0*/  IADD3 R9, PT, PT, R0, -0x1, RZ ;  /* 0xffffffff00097810 */ /* 0x004fca0007ffe0ff */
[----:B------:R-:W-:Y:S04]  /*00c0*/  STG.E desc[UR4][R4.64], R9 ;  /* 0x0000000904007986 */ /* 0x000fe8000c101904 */
[----:B------:R-:W2:Y:S02]  /*00d0*/  LDG.E R0, desc[UR4][R6.64] ;  /* 0x0000000406007981 */ /* 0x000ea4000c1e1900 */
[----:B--2---:R-:W-:-:S05]  /*00e0*/  IADD3 R11, PT, PT, R0, 0x1, RZ ;  /* 0x00000001000b7810 */ /* 0x004fca0007ffe0ff */
[----:B------:R-:W-:Y:S01]  /*00f0*/  STG.E desc[UR4][R6.64], R11 ;  /* 0x0000000b06007986 */ /* 0x000fe2000c101904 */
[----:B------:R-:W-:Y:S05]  /*0100*/  EXIT ;  /* 0x000000000000794d */ /* 0x000fea0003800000 */
.L_x_0:
[----:B------:R-:W-:-:S00]  /*0110*/  BRA `(.L_x_0) ;  /* 0xfffffffc00fc7947 */ /* 0x000fc0000383ffff */
[----:B------:R-:W-:-:S00]  /*0120*/  NOP ;  /* 0x0000000000007918 */ /* 0x000fc00000000000 */
        /* <DEDUP_REMOVED lines=13> */
.L_x_97:


//--------------------- .text.local_search        --------------------------
	.section	.text.local_search,"ax",@progbits
	.align	128
        .global         local_search
        .type           local_search,@function
        .size           local_search,(.L_x_98 - local_search)
        .other          local_search,@"STO_CUDA_ENTRY STV_DEFAULT"
local_search:
.text.local_search:
[----:B------:R-:W-:Y:S01]  /*0000*/  LDC R1, c[0x0][0x37c] ;  /* 0x0000df00ff017b82 */ /* 0x000fe20000000800 */
[----:B------:R-:W0:Y:S07]  /*0010*/  S2R R0, SR_TID.X ;  /* 0x0000000000007919 */ /* 0x000e2e0000002100 */
[----:B------:R-:W0:Y:S01]  /*0020*/  S2UR UR4, SR_CTAID.X ;  /* 0x00000000000479c3 */ /* 0x000e220000002500 */
[----:B------:R-:W1:Y:S07]  /*0030*/  LDCU UR5, c[0x0][0x380] ;  /* 0x00007000ff0577ac */ /* 0x000e6e0008000800 */
[----:B------:R-:W0:Y:S02]  /*0040*/  LDC R3, c[0x0][0x360] ;  /* 0x0000d800ff037b82 */ /* 0x000e240000000800 */
[----:B0-----:R-:W-:-:S05]  /*0050*/  IMAD R0, R3, UR4, R0 ;  /* 0x0000000403007c24 */ /* 0x001fca000f8e0200 */
[----:B-1----:R-:W-:-:S13]  /*0060*/  ISETP.GE.AND P0, PT, R0, UR5, PT ;  /* 0x0000000500007c0c */ /* 0x002fda000bf06270 */
[----:B------:R-:W-:Y:S05]  /*0070*/  @P0 EXIT ;  /* 0x000000000000094d */ /* 0x000fea0003800000 */
[----:B------:R-:W0:Y:S01]  /*0080*/  LDCU UR5, c[0x0][0x384] ;  /* 0x00007080ff0577ac */ /* 0x000e220008000800 */
[----:B------:R-:W1:Y:S01]  /*0090*/  LDCU UR4, c[0x0][0x370] ;  /* 0x00006e00ff0477ac */ /* 0x000e620008000800 */
[----:B------:R-:W2:Y:S01]  /*00a0*/  LDCU.64 UR6, c[0x0][0x358] ;  /* 0x00006b00ff0677ac */ /* 0x000ea20008000a00 */
[----:B0-----:R-:W-:Y:S01]  /*00b0*/  UISETP.GT.AND UP0, UPT, UR5, URZ, UPT ;  /* 0x000000ff0500728c */ /* 0x001fe2000bf04270 */
[----:B-1----:R-:W-:-:S08]  /*00c0*/  IMAD R3, R3, UR4, RZ ;  /* 0x0000000403037c24 */ /* 0x002fd0000f8e02ff */
[----:B--2---:R-:W-:Y:S05]  /*00d0*/  BRA.U UP0, `(.L_x_1) ;  /* 0x0000000900887547 */ /* 0x004fea000b800000 */
.L_x_19:
[----:B01----:R-:W0:Y:S08]  /*00e0*/  LDC.64 R4, c[0x0][0x3b0] ;  /* 0x0000ec00ff047b82 */ /* 0x003e300000000a00 */
[----:B------:R-:W1:Y:S01]  /*00f0*/  LDC.64 R6, c[0x0][0x3b8] ;  /* 0x0000ee00ff067b82 */ /* 0x000e620000000a00 */
[----:B0-----:R-:W-:-:S05]  /*0100*/  IMAD.WIDE R4, R0, 0x4, R4 ;  /* 0x0000000400047825 */ /* 0x001fca00078e0204 */
[----:B------:R-:W1:Y:S02]  /*0110*/  LDG.E R9, desc[UR6][R4.64] ;  /* 0x0000000604097981 */ /* 0x000e64000c1e1900 */
[----:B-1----:R-:W-:-:S06]  /*0120*/  IMAD.WIDE R6, R9, 0x4, R6 ;  /* 0x0000000409067825 */ /* 0x002fcc00078e0206 */
[----:B------:R-:W2:Y:S01]  /*0130*/  LDG.E R6, desc[UR6][R6.64] ;  /* 0x0000000606067981 */ /* 0x000ea2000c1e1900 */
[----:B------:R-:W-:Y:S01]  /*0140*/  BSSY.RECONVERGENT B4, `(.L_x_2) ;  /* 0x0000096000047945 */ /* 0x000fe20003800200 */
[----:B--2---:R-:W-:-:S13]  /*0150*/  ISETP.NE.AND P0, PT, R6, 0x1, PT ;  /* 0x000000010600780c */ /* 0x004fda0003f05270 */
[----:B------:R-:W-:Y:S05]  /*0160*/  @!P0 BRA `(.L_x_3) ;  /* 0x00000008004c8947 */ /* 0x000fea0003800000 */
[----:B------:R-:W0:Y:S02]  /*0170*/  LDC.64 R6, c[0x0][0x398] ;  /* 0x0000e600ff067b82 */ /* 0x000e240000000a00 */
[----:B0-----:R-:W-:-:S05]  /*0180*/  IMAD.WIDE R6, R0, 0x4, R6 ;  /* 0x0000000400067825 */ /* 0x001fca00078e0206 */
[----:B------:R-:W2:Y:S04]  /*0190*/  LDG.E R11, desc[UR6][R6.64] ;  /* 0x00000006060b7981 */ /* 0x000ea8000c1e1900 */
[----:B------:R-:W2:Y:S01]  /*01a0*/  LDG.E R2, desc[UR6][R6.64+0x4] ;  /* 0x0000040606027981 */ /* 0x000ea2000c1e1900 */
[----:B------:R-:W-:Y:S01]  /*01b0*/  BSSY.RECONVERGENT B3, `(.L_x_4) ;  /* 0x000008b000037945 */ /* 0x000fe20003800200 */
[----:B--2---:R-:W-:-:S13]  /*01c0*/  ISETP.GE.AND P0, PT, R11, R2, PT ;  /* 0x000000020b00720c */ /* 0x004fda0003f06270 */
[----:B------:R-:W-:Y:S05]  /*01d0*/  @P0 BRA `(.L_x_5) ;  /* 0x0000000800200947 */ /* 0x000fea0003800000 */
[----:B------:R-:W-:Y:S01]  /*01e0*/  BSSY.RECONVERGENT B2, `(.L_x_6) ;  /* 0x0000086000027945 */ /* 0x000fe20003800200 */
[----:B------:R-:W-:-:S07]  /*01f0*/  IMAD.MOV.U32 R9, RZ, RZ, R11 ;  /* 0x000000ffff097224 */ /* 0x000fce00078e000b */
.L_x_18:
[----:B0-----:R-:W0:Y:S08]  /*0200*/  LDC.64 R6, c[0x0][0x390] ;  /* 0x0000e400ff067b82 */ /* 0x001e300000000a00 */
[----:B------:R-:W1:Y:S01]  /*0210*/  LDC.64 R10, c[0x0][0x3a8] ;  /* 0x0000ea00ff0a7b82 */ /* 0x000e620000000a00 */
[----:B0-----:R-:W-:-:S06]  /*0220*/  IMAD.WIDE R6, R9, 0x4, R6 ;  /* 0x0000000409067825 */ /* 0x001fcc00078e0206 */
[----:B------:R-:W1:Y:S02]  /*0230*/  LDG.E R7, desc[UR6][R6.64] ;  /* 0x0000000606077981 */ /* 0x000e64000c1e1900 */
[----:B-1----:R-:W-:-:S05]  /*0240*/  IMAD.WIDE R10, R7, 0x4, R10 ;  /* 0x00000004070a7825 */ /* 0x002fca00078e020a */
[----:B------:R-:W2:Y:S04]  /*0250*/  LDG.E R13, desc[UR6][R10.64] ;  /* 0x000000060a0d7981 */ /* 0x000ea8000c1e1900 */
[----:B------:R-:W2:Y:S01]  /*0260*/  LDG.E R8, desc[UR6][R10.64+0x4] ;  /* 0x000004060a087981 */ /* 0x000ea2000c1e1900 */
[----:B------:R-:W-:Y:S01]  /*0270*/  BSSY.RECONVERGENT B1, `(.L_x_7) ;  /* 0x0000079000017945 */ /* 0x000fe20003800200 */
[----:B--2---:R-:W-:-:S13]  /*0280*/  ISETP.GE.AND P0, PT, R13, R8, PT ;  /* 0x000000080d00720c */ /* 0x004fda0003f06270 */
[----:B------:R-:W-:Y:S05]  /*0290*/  @P0 BRA `(.L_x_8) ;  /* 0x0000000400d80947 */ /* 0x000fea0003800000 */
[----:B------:R-:W0:Y:S01]  /*02a0*/  LDC.64 R6, c[0x0][0x3c0] ;  /* 0x0000f000ff067b82 */ /* 0x000e220000000a00 */
[--C-:B------:R-:W-:Y:S01]  /*02b0*/  IMAD.IADD R12, R8, 0x1, -R13.reuse ;  /* 0x00000001080c7824 */ /* 0x100fe200078e0a0d */
[----:B------:R-:W-:Y:S01]  /*02c0*/  BSSY.RECONVERGENT B0, `(.L_x_9) ;  /* 0x000003b000007945 */ /* 0x000fe20003800200 */
[----:B------:R-:W-:-:S03]  /*02d0*/  IMAD.MOV.U32 R15, RZ, RZ, R13 ;  /* 0x000000ffff0f7224 */ /* 0x000fc600078e000d */
[----:B------:R-:W-:Y:S01]  /*02e0*/  LOP3.LUT P0, R12, R12, 0x3, RZ, 0xc0, !PT ;  /* 0x000000030c0c7812 */ /* 0x000fe2000780c0ff */
[----:B0-----:R-:W-:-:S12]  /*02f0*/  IMAD.WIDE R6, R9, 0x8, R6 ;  /* 0x0000000809067825 */ /* 0x001fd800078e0206 */
[----:B------:R-:W-:Y:S05]  /*0300*/  @!P0 BRA `(.L_x_10) ;  /* 0x0000000000d88947 */ /* 0x000fea0003800000 */
[----:B------:R-:W0:Y:S02]  /*0310*/  LDC.64 R10, c[0x0][0x3a0] ;  /* 0x0000e800ff0a7b82 */ /* 0x000e240000000a00 */
[----:B0-----:R-:W-:-:S05]  /*0320*/  IMAD.WIDE R10, R13, 0x4, R10 ;  /* 0x000000040d0a7825 */ /* 0x001fca00078e020a */
[----:B------:R-:W2:Y:S01]  /*0330*/  LDG.E R15, desc[UR6][R10.64] ;  /* 0x000000060a0f7981 */ /* 0x000ea2000c1e1900 */
[----:B------:R-:W-:Y:S01]  /*0340*/  BSSY.RECONVERGENT B5, `(.L_x_11) ;  /* 0x000000e000057945 */ /* 0x000fe20003800200 */
[----:B------:R-:W-:Y:S02]  /*0350*/  ISETP.NE.AND P1, PT, R12, 0x1, PT ;  /* 0x000000010c00780c */ /* 0x000fe40003f25270 */
[----:B--2---:R-:W-:-:S13]  /*0360*/  ISETP.NE.AND P0, PT, R15, R0, PT ;  /* 0x000000000f00720c */ /* 0x004fda0003f05270 */
[----:B------:R-:W-:Y:S05]  /*0370*/  @!P0 BRA `(.L_x_12) ;  /* 0x0000000000288947 */ /* 0x000fea0003800000 */
[----:B------:R-:W0:Y:S02]  /*0380*/  LDC.64 R16, c[0x0][0x3b0] ;  /* 0x0000ec00ff107b82 */ /* 0x000e240000000a00 */
[----:B0-----:R-:W-:Y:S02]  /*0390*/  IMAD.WIDE R16, R15, 0x4, R16 ;  /* 0x000000040f107825 */ /* 0x001fe400078e0210 */
[----:B------:R-:W2:Y:S04]  /*03a0*/  LDG.E.64 R14, desc[UR6][R6.64] ;  /* 0x00000006060e7981 */ /* 0x000ea8000c1e1b00 */
[----:B------:R-:W3:Y:S01]  /*03b0*/  LDG.E R16, desc[UR6][R16.64] ;  /* 0x0000000610107981 */ /* 0x000ee2000c1e1900 */
[----:B------:R-:W-:-:S05]  /*03c0*/  IMAD.MOV.U32 R21, RZ, RZ, 0x1 ;  /* 0x00000001ff157424 */ /* 0x000fca00078e00ff */
[CC--:B---3--:R-:W-:Y:S02]  /*03d0*/  SHF.L.U32 R19, R21.reuse, R16.reuse, RZ ;  /* 0x0000001015137219 */ /* 0x0c8fe400000006ff */
[----:B------:R-:W-:Y:S02]  /*03e0*/  SHF.L.U64.HI R21, R21, R16, RZ ;  /* 0x0000001015157219 */ /* 0x000fe400000102ff */
[----:B--2---:R-:W-:Y:S02]  /*03f0*/  LOP3.LUT R14, R19, R14, RZ, 0xfc, !PT ;  /* 0x0000000e130e7212 */ /* 0x004fe400078efcff */
[----:B------:R-:W-:-:S05]  /*0400*/  LOP3.LUT R15, R21, R15, RZ, 0xfc, !PT ;  /* 0x0000000f150f7212 */ /* 0x000fca00078efcff */
[----:B------:R0:W-:Y:S02]  /*0410*/  STG.E.64 desc[UR6][R6.64], R14 ;  /* 0x0000000e06007986 */ /* 0x0001e4000c101b06 */
.L_x_12:
[----:B------:R-:W-:Y:S05]  /*0420*/  BSYNC.RECONVERGENT B5 ;  /* 0x0000000000057941 */ /* 0x000fea0003800200 */
.L_x_11:
[----:B0-----:R-:W-:Y:S01]  /*0430*/  VIADD R15, R13, 0x1 ;  /* 0x000000010d0f7836 */ /* 0x001fe20000000000 */
[----:B------:R-:W-:Y:S06]  /*0440*/  @!P1 BRA `(.L_x_10) ;  /* 0x0000000000889947 */ /* 0x000fec0003800000 */
        /* <DEDUP_REMOVED lines=15> */
.L_x_14:
[----:B------:R-:W-:Y:S05]  /*0540*/  BSYNC.RECONVERGENT B5 ;  /* 0x0000000000057941 */ /* 0x000fea0003800200 */
.L_x_13:
[----:B------:R-:W-:Y:S01]  /*0550*/  VIADD R15, R13, 0x2 ;  /* 0x000000020d0f7836 */ /* 0x000fe20000000000 */
[----:B------:R-:W-:Y:S06]  /*0560*/  @!P1 BRA `(.L_x_10) ;  /* 0x0000000000409947 */ /* 0x000fec0003800000 */
[----:B------:R-:W2:Y:S01]  /*0570*/  LDG.E R15, desc[UR6][R10.64+0x8] ;  /* 0x000008060a0f7981 */ /* 0x000ea2000c1e1900 */
[----:B------:R-:W-:Y:S01]  /*0580*/  BSSY.RECONVERGENT B5, `(.L_x_15) ;  /* 0x000000d000057945 */ /* 0x000fe20003800200 */
[----:B--2---:R-:W-:-:S13]  /*0590*/  ISETP.NE.AND P0, PT, R15, R0, PT ;  /* 0x000000000f00720c */ /* 0x004fda0003f05270 */
[----:B------:R-:W-:Y:S05]  /*05a0*/  @!P0 BRA `(.L_x_16) ;  /* 0x0000000000288947 */ /* 0x000fea0003800000 */
[----:B------:R-:W1:Y:S02]  /*05b0*/  LDC.64 R10, c[0x0][0x3b0] ;  /* 0x0000ec00ff0a7b82 */ /* 0x000e640000000a00 */
[----:B-1----:R-:W-:Y:S02]  /*05c0*/  IMAD.WIDE R10, R15, 0x4, R10 ;  /* 0x000000040f0a7825 */ /* 0x002fe400078e020a */
[----:B------:R-:W2:Y:S04]  /*05d0*/  LDG.E.64 R14, desc[UR6][R6.64] ;  /* 0x00000006060e7981 */ /* 0x000ea8000c1e1b00 */
[----:B------:R-:W0:Y:S01]  /*05e0*/  LDG.E R10, desc[UR6][R10.64] ;  /* 0x000000060a0a7981 */ /* 0x000e22000c1e1900 */
[----:B------:R-:W-:-:S05]  /*05f0*/  IMAD.MOV.U32 R19, RZ, RZ, 0x1 ;  /* 0x00000001ff137424 */ /* 0x000fca00078e00ff */
[CC--:B0-----:R-:W-:Y:S02]  /*0600*/  SHF.L.U32 R17, R19.reuse, R10.reuse, RZ ;  /* 0x0000000a13117219 */ /* 0x0c1fe400000006ff */
[----:B------:R-:W-:Y:S02]  /*0610*/  SHF.L.U64.HI R19, R19, R10, RZ ;  /* 0x0000000a13137219 */ /* 0x000fe400000102ff */
[----:B--2---:R-:W-:Y:S02]  /*0620*/  LOP3.LUT R14, R17, R14, RZ, 0xfc, !PT ;  /* 0x0000000e110e7212 */ /* 0x004fe400078efcff */
[----:B------:R-:W-:-:S05]  /*0630*/  LOP3.LUT R15, R19, R15, RZ, 0xfc, !PT ;  /* 0x0000000f130f7212 */ /* 0x000fca00078efcff */
[----:B------:R1:W-:Y:S02]  /*0640*/  STG.E.64 desc[UR6][R6.64], R14 ;  /* 0x0000000e06007986 */ /* 0x0003e4000c101b06 */
.L_x_16:
[----:B------:R-:W-:Y:S05]  /*0650*/  BSYNC.RECONVERGENT B5 ;  /* 0x0000000000057941 */ /* 0x000fea0003800200 */
.L_x_15:
[----:B-1----:R-:W-:-:S07]  /*0660*/  VIADD R15, R13, 0x3 ;  /* 0x000000030d0f7836 */ /* 0x002fce0000000000 */
.L_x_10:
[----:B------:R-:W-:Y:S05]  /*0670*/  BSYNC.RECONVERGENT B0 ;  /* 0x0000000000007941 */ /* 0x000fea0003800200 */
.L_x_9:
[----:B------:R-:W-:-:S05]  /*0680*/  IMAD.IADD R10, R13, 0x1, -R8 ;  /* 0x000000010d0a7824 */ /* 0x000fca00078e0a08 */
[----:B------:R-:W-:-:S13]  /*0690*/  ISETP.GT.U32.AND P0, PT, R10, -0x4, PT ;  /* 0xfffffffc0a00780c */ /* 0x000fda0003f04070 */
[----:B------:R-:W-:Y:S05]  /*06a0*/  @P0 BRA `(.L_x_8) ;  /* 0x0000000000d40947 */ /* 0x000fea0003800000 */
.L_x_17:
[----:B------:R-:W1:Y:S02]  /*06b0*/  LDC.64 R10, c[0x0][0x3a0] ;  /* 0x0000e800ff0a7b82 */ /* 0x000e640000000a00 */
[----:B-1----:R-:W-:-:S05]  /*06c0*/  IMAD.WIDE R10, R15, 0x4, R10 ;  /* 0x000000040f0a7825 */ /* 0x002fca00078e020a */
[----:B0-----:R-:W2:Y:S02]  /*06d0*/  LDG.E R17, desc[UR6][R10.64] ;  /* 0x000000060a117981 */ /* 0x001ea4000c1e1900 */
[----:B--2---:R-:W-:-:S13]  /*06e0*/  ISETP.NE.AND P0, PT, R17, R0, PT ;  /* 0x000000001100720c */ /* 0x004fda0003f05270 */
[----:B------:R-:W0:Y:S02]  /*06f0*/  @P0 LDC.64 R12, c[0x0][0x3b0] ;  /* 0x0000ec00ff0c0b82 */ /* 0x000e240000000a00 */
[----:B0-----:R-:W-:Y:S02]  /*0700*/  @P0 IMAD.WIDE R12, R17, 0x4, R12 ;  /* 0x00000004110c0825 */ /* 0x001fe400078e020c */
[----:B------:R-:W2:Y:S04]  /*0710*/  @P0 LDG.E.64 R16, desc[UR6][R6.64] ;  /* 0x0000000606100981 */ /* 0x000ea8000c1e1b00 */
[----:B------:R-:W3:Y:S01]  /*0720*/  @P0 LDG.E R12, desc[UR6][R12.64] ;  /* 0x000000060c0c0981 */ /* 0x000ee2000c1e1900 */
[----:B------:R-:W-:-:S05]  /*0730*/  @P0 IMAD.MOV.U32 R21, RZ, RZ, 0x1 ;  /* 0x00000001ff150424 */ /* 0x000fca00078e00ff */
[CC--:B---3--:R-:W-:Y:S02]  /*0740*/  @P0 SHF.L.U32 R19, R21.reuse, R12.reuse, RZ ;  /* 0x0000000c15130219 */ /* 0x0c8fe400000006ff */
[----:B------:R-:W-:Y:S02]  /*0750*/  @P0 SHF.L.U64.HI R21, R21, R12, RZ ;  /* 0x0000000c15150219 */ /* 0x000fe400000102ff */
[----:B--2---:R-:W-:Y:S02]  /*0760*/  @P0 LOP3.LUT R16, R19, R16, RZ, 0xfc, !PT ;  /* 0x0000001013100212 */ /* 0x004fe400078efcff */
[----:B------:R-:W-:-:S05]  /*0770*/  @P0 LOP3.LUT R17, R21, R17, RZ, 0xfc, !PT ;  /* 0x0000001115110212 */ /* 0x000fca00078efcff */
[----:B------:R0:W-:Y:S04]  /*0780*/  @P0 STG.E.64 desc[UR6][R6.64], R16 ;  /* 0x0000001006000986 */ /* 0x0001e8000c101b06 */
[----:B------:R-:W2:Y:S02]  /*0790*/  LDG.E R21, desc[UR6][R10.64+0x4] ;  /* 0x000004060a157981 */ /* 0x000ea4000c1e1900 */
[----:B--2---:R-:W-:-:S13]  /*07a0*/  ISETP.NE.AND P0, PT, R21, R0, PT ;  /* 0x000000001500720c */ /* 0x004fda0003f05270 */
[----:B------:R-:W1:Y:S02]  /*07b0*/  @P0 LDC.64 R18, c[0x0][0x3b0] ;  /* 0x0000ec00ff120b82 */ /* 0x000e640000000a00 */
[----:B-1----:R-:W-:Y:S02]  /*07c0*/  @P0 IMAD.WIDE R12, R21, 0x4, R18 ;  /* 0x00000004150c0825 */ /* 0x002fe400078e0212 */
        /* <DEDUP_REMOVED lines=10> */
[----:B0-----:R-:W0:Y:S02]  /*0870*/  @P0 LDC.64 R16, c[0x0][0x3b0] ;  /* 0x0000ec00ff100b82 */ /* 0x001e240000000a00 */
        /* <DEDUP_REMOVED lines=9> */
[----:B------:R-:W3:Y:S02]  /*0910*/  LDG.E R11, desc[UR6][R10.64+0xc] ;  /* 0x00000c060a0b7981 */ /* 0x000ee4000c1e1900 */
[----:B---3--:R-:W-:-:S13]  /*0920*/  ISETP.NE.AND P0, PT, R11, R0, PT ;  /* 0x000000000b00720c */ /* 0x008fda0003f05270 */
[----:B-1----:R-:W0:Y:S02]  /*0930*/  @P0 LDC.64 R18, c[0x0][0x3b0] ;  /* 0x0000ec00ff120b82 */ /* 0x002e240000000a00 */
[----:B0-----:R-:W-:Y:S02]  /*0940*/  @P0 IMAD.WIDE R12, R11, 0x4, R18 ;  /* 0x000000040b0c0825 */ /* 0x001fe400078e0212 */
[----:B------:R-:W3:Y:S04]  /*0950*/  @P0 LDG.E.64 R18, desc[UR6][R6.64] ;  /* 0x0000000606120981 */ /* 0x000ee8000c1e1b00 */
[----:B------:R-:W4:Y:S01]  /*0960*/  @P0 LDG.E R12, desc[UR6][R12.64] ;  /* 0x000000060c0c0981 */ /* 0x000f22000c1e1900 */
[----:B------:R-:W-:Y:S02]  /*0970*/  @P0 IMAD.MOV.U32 R23, RZ, RZ, 0x1 ;  /* 0x00000001ff170424 */ /* 0x000fe400078e00ff */
[----:B------:R-:W-:-:S03]  /*0980*/  VIADD R15, R15, 0x4 ;  /* 0x000000040f0f7836 */ /* 0x000fc60000000000 */
[CC--:B----4-:R-:W-:Y:S02]  /*0990*/  @P0 SHF.L.U32 R21, R23.reuse, R12.reuse, RZ ;  /* 0x0000000c17150219 */ /* 0x0d0fe400000006ff */
[----:B------:R-:W-:Y:S02]  /*09a0*/  @P0 SHF.L.U64.HI R23, R23, R12, RZ ;  /* 0x0000000c17170219 */ /* 0x000fe400000102ff */
[----:B---3--:R-:W-:Y:S02]  /*09b0*/  @P0 LOP3.LUT R18, R21, R18, RZ, 0xfc, !PT ;  /* 0x0000001215120212 */ /* 0x008fe400078efcff */
[----:B------:R-:W-:-:S05]  /*09c0*/  @P0 LOP3.LUT R19, R23, R19, RZ, 0xfc, !PT ;  /* 0x0000001317130212 */ /* 0x000fca00078efcff */
[----:B------:R2:W-:Y:S01]  /*09d0*/  @P0 STG.E.64 desc[UR6][R6.64], R18 ;  /* 0x0000001206000986 */ /* 0x0005e2000c101b06 */
[----:B------:R-:W-:-:S13]  /*09e0*/  ISETP.NE.AND P0, PT, R15, R8, PT ;  /* 0x000000080f00720c */ /* 0x000fda0003f05270 */
[----:B--2---:R-:W-:Y:S05]  /*09f0*/  @P0 BRA `(.L_x_17) ;  /* 0xfffffffc002c0947 */ /* 0x004fea000383ffff */
.L_x_8:
[----:B------:R-:W-:Y:S05]  /*0a00*/  BSYNC.RECONVERGENT B1 ;  /* 0x0000000000017941 */ /* 0x000fea0003800200 */
.L_x_7:
[----:B------:R-:W-:-:S05]  /*0a10*/  VIADD R9, R9, 0x1 ;  /* 0x0000000109097836 */ /* 0x000fca0000000000 */
[----:B------:R-:W-:-:S13]  /*0a20*/  ISETP.NE.AND P0, PT, R9, R2, PT ;  /* 0x000000020900720c */ /* 0x000fda0003f05270 */
[----:B------:R-:W-:Y:S05]  /*0a30*/  @P0 BRA `(.L_x_18) ;  /* 0xfffffff400f00947 */ /* 0x000fea000383ffff */
[----:B------:R-:W-:Y:S05]  /*0a40*/  BSYNC.RECONVERGENT B2 ;  /* 0x0000000000027941 */ /* 0x000fea0003800200 */
.L_x_6:
[----:B------:R1:W5:Y:S02]  /*0a50*/  LDG.E R9, desc[UR6][R4.64] ;  /* 0x0000000604097981 */ /* 0x000364000c1e1900 */
.L_x_5:
[----:B------:R-:W-:Y:S05]  /*0a60*/  BSYNC.RECONVERGENT B3 ;  /* 0x0000000000037941 */ /* 0x000fea0003800200 */
.L_x_4:
[----:B-1----:R-:W1:Y:S02]  /*0a70*/  LDC.64 R4, c[0x0][0x3c8] ;  /* 0x0000f200ff047b82 */ /* 0x002e640000000a00 */
[----:B-1----:R-:W-:-:S05]  /*0a80*/  IMAD.WIDE R4, R0, 0x4, R4 ;  /* 0x0000000400047825 */ /* 0x002fca00078e0204 */
[----:B-----5:R1:W-:Y:S02]  /*0a90*/  STG.E desc[UR6][R4.64], R9 ;  /* 0x0000000904007986 */ /* 0x0203e4000c101906 */
.L_x_3:
[----:B------:R-:W-:Y:S05]  /*0aa0*/  BSYNC.RECONVERGENT B4 ;  /* 0x0000000000047941 */ /* 0x000fea0003800200 */
.L_x_2:
[----:B------:R-:W2:Y:S01]  /*0ab0*/  LDCU UR4, c[0x0][0x380] ;  /* 0x00007000ff0477ac */ /* 0x000ea20008000800 */
[----:B------:R-:W-:-:S05]  /*0ac0*/  IMAD.IADD R0, R3, 0x1, R0 ;  /* 0x0000000103007824 */ /* 0x000fca00078e0200 */
[----:B--2---:R-:W-:-:S13]  /*0ad0*/  ISETP.GE.AND P0, PT, R0, UR4, PT ;  /* 0x0000000400007c0c */ /* 0x004fda000bf06270 */
[----:B------:R-:W-:Y:S05]  /*0ae0*/  @!P0 BRA `(.L_x_19) ;  /* 0xfffffff4007c8947 */ /* 0x000fea000383ffff */
[----:B------:R-:W-:Y:S05]  /*0af0*/  EXIT ;  /* 0x000000000000794d */ /* 0x000fea0003800000 */
.L_x_1:
[----:B------:R-:W0:Y:S02]  /*0b00*/  LDCU.64 UR4, c[0x0][0x3a0] ;  /* 0x00007400ff0477ac */ /* 0x000e240008000a00 */
[----:B0-----:R-:W-:-:S04]  /*0b10*/  UIADD3 UR4, UP0, UPT, UR4, 0x8, URZ ;  /* 0x0000000804047890 */ /* 0x001fc8000ff1e0ff */
[----:B------:R-:W-:-:S12]  /*0b20*/  UIADD3.X UR5, UPT, UPT, URZ, UR5, URZ, UP0, !UPT ;  /* 0x00000005ff057290 */ /* 0x000fd800087fe4ff */
.L_x_58:
[----:B0-----:R-:W0:Y:S08]  /*0b30*/  LDC.64 R12, c[0x0][0x3b0] ;  /* 0x0000ec00ff0c7b82 */ /* 0x001e300000000a00 */
        /* <DEDUP_REMOVED lines=17> */
.L_x_36:
[----:B01----:R-:W0:Y:S08]  /*0c50*/  LDC.64 R6, c[0x0][0x390] ;  /* 0x0000e400ff067b82 */ /* 0x003e300000000a00 */
        /* <DEDUP_REMOVED lines=33> */
.L_x_30:
[----:B------:R-:W-:Y:S05]  /*0e70*/  BSYNC.RECONVERGENT B5 ;  /* 0x0000000000057941 */ /* 0x000fea0003800200 */
.L_x_29:
[----:B------:R-:W-:Y:S01]  /*0e80*/  VIADD R10, R11, 0x1 ;  /* 0x000000010b0a7836 */ /* 0x000fe20000000000 */
[----:B------:R-:W-:Y:S06]  /*0e90*/  @!P1 BRA `(.L_x_28) ;  /* 0x0000000000889947 */ /* 0x000fec0003800000 */
[----:B0-----:R-:W2:Y:S01]  /*0ea0*/  LDG.E R17, desc[UR6][R8.64+0x4] ;  /* 0x0000040608117981 */ /* 0x001ea2000c1e1900 */
        /* <DEDUP_REMOVED lines=14> */
.L_x_32:
[----:B------:R-:W-:Y:S05]  /*0f90*/  BSYNC.RECONVERGENT B5 ;  /* 0x0000000000057941 */ /* 0x000fea0003800200 */
.L_x_31:
[----:B------:R-:W-:Y:S01]  /*0fa0*/  VIADD R10, R11, 0x2 ;  /* 0x000000020b0a7836 */ /* 0x000fe20000000000 */
[----:B------:R-:W-:Y:S06]  /*0fb0*/  @!P1 BRA `(.L_x_28) ;  /* 0x0000000000409947 */ /* 0x000fec0003800000 */
[----:B------:R-:W2:Y:S01]  /*0fc0*/  LDG.E R15, desc[UR6][R8.64+0x8] ;  /* 0x00000806080f7981 */ /* 0x000ea2000c1e1900 */
[----:B------:R-:W-:Y:S01]  /*0fd0*/  BSSY.RECONVERGENT B5, `(.L_x_33) ;  /* 0x000000d000057945 */ /* 0x000fe20003800200 */
[----:B--2---:R-:W-:-:S13]  /*0fe0*/  ISETP.NE.AND P0, PT, R15, R0, PT ;  /* 0x000000000f00720c */ /* 0x004fda0003f05270 */
[----:B------:R-:W-:Y:S05]  /*0ff0*/  @!P0 BRA `(.L_x_34) ;  /* 0x0000000000288947 */ /* 0x000fea0003800000 */
[----:B------:R-:W1:Y:S01]  /*1000*/  LDC.64 R8, c[0x0][0x3b0] ;  /* 0x0000ec00ff087b82 */ /* 0x000e620000000a00 */
[----:B0-----:R-:W2:Y:S01]  /*1010*/  LDG.E.64 R16, desc[UR6][R6.64] ;  /* 0x0000000606107981 */ /* 0x001ea2000c1e1b00 */
[----:B-1----:R-:W-:-:S06]  /*1020*/  IMAD.WIDE R8, R15, 0x4, R8 ;  /* 0x000000040f087825 */ /* 0x002fcc00078e0208 */
[----:B------:R-:W3:Y:S01]  /*1030*/  LDG.E R8, desc[UR6][R8.64] ;  /* 0x0000000608087981 */ /* 0x000ee2000c1e1900 */
[----:B------:R-:W-:-:S05]  /*1040*/  IMAD.MOV.U32 R19, RZ, RZ, 0x1 ;  /* 0x00000001ff137424 */ /* 0x000fca00078e00ff */
[CC--:B---3--:R-:W-:Y:S02]  /*1050*/  SHF.L.U32 R15, R19.reuse, R8.reuse, RZ ;  /* 0x00000008130f7219 */ /* 0x0c8fe400000006ff */
[----:B------:R-:W-:Y:S02]  /*1060*/  SHF.L.U64.HI R19, R19, R8, RZ ;  /* 0x0000000813137219 */ /* 0x000fe400000102ff */
[----:B--2---:R-:W-:Y:S02]  /*1070*/  LOP3.LUT R16, R15, R16, RZ, 0xfc, !PT ;  /* 0x000000100f107212 */ /* 0x004fe400078efcff */
[----:B------:R-:W-:-:S05]  /*1080*/  LOP3.LUT R17, R19, R17, RZ, 0xfc, !PT ;  /* 0x0000001113117212 */ /* 0x000fca00078efcff */
[----:B------:R1:W-:Y:S02]  /*1090*/  STG.E.64 desc[UR6][R6.64], R16 ;  /* 0x0000001006007986 */ /* 0x0003e4000c101b06 */
.L_x_34:
[----:B------:R-:W-:Y:S05]  /*10a0*/  BSYNC.RECONVERGENT B5 ;  /* 0x0000000000057941 */ /* 0x000fea0003800200 */
.L_x_33:
[----:B------:R-:W-:-:S07]  /*10b0*/  VIADD R10, R11, 0x3 ;  /* 0x000000030b0a7836 */ /* 0x000fce0000000000 */
.L_x_28:
[----:B------:R-:W-:Y:S05]  /*10c0*/  BSYNC.RECONVERGENT B0 ;  /* 0x0000000000007941 */ /* 0x000fea0003800200 */
.L_x_27:
[----:B------:R-:W-:-:S05]  /*10d0*/  IMAD.IADD R8, R11, 0x1, -R14 ;  /* 0x000000010b087824 */ /* 0x000fca00078e0a0e */
[----:B------:R-:W-:-:S13]  /*10e0*/  ISETP.GT.U32.AND P0, PT, R8, -0x4, PT ;  /* 0xfffffffc0800780c */ /* 0x000fda0003f04070 */
[----:B------:R-:W-:Y:S05]  /*10f0*/  @P0 BRA `(.L_x_26) ;  /* 0x0000000000e00947 */ /* 0x000fea0003800000 */
[----:B------:R-:W-:-:S07]  /*1100*/  IMAD.IADD R14, R10, 0x1, -R14 ;  /* 0x000000010a0e7824 */ /* 0x000fce00078e0a0e */
.L_x_35:
[----:B------:R-:W-:Y:S02]  /*1110*/  IMAD.U32 R8, RZ, RZ, UR4 ;  /* 0x00000004ff087e24 */ /* 0x000fe4000f8e00ff */
[----:B------:R-:W-:Y:S02]  /*1120*/  IMAD.U32 R9, RZ, RZ, UR5 ;  /* 0x00000005ff097e24 */ /* 0x000fe4000f8e00ff */
[----:B------:R-:W-:-:S05]  /*1130*/  IMAD.WIDE R8, R10, 0x4, R8 ;  /* 0x000000040a087825 */ /* 0x000fca00078e0208 */
[----:B------:R-:W2:Y:S02]  /*1140*/  LDG.E R11, desc[UR6][R8.64+-0x8] ;  /* 0xfffff806080b7981 */ /* 0x000ea4000c1e1900 */
[----:B--2---:R-:W-:-:S13]  /*1150*/  ISETP.NE.AND P0, PT, R11, R0, PT ;  /* 0x000000000b00720c */ /* 0x004fda0003f05270 */
[----:B------:R-:W2:Y:S01]  /*1160*/  @P0 LDC.64 R18, c[0x0][0x3b0] ;  /* 0x0000ec00ff120b82 */ /* 0x000ea20000000a00 */
[----:B01----:R-:W3:Y:S01]  /*1170*/  @P0 LDG.E.64 R16, desc[UR6][R6.64] ;  /* 0x0000000606100981 */ /* 0x003ee2000c1e1b00 */
[----:B--2---:R-:W-:-:S06]  /*1180*/  @P0 IMAD.WIDE R18, R11, 0x4, R18 ;  /* 0x000000040b120825 */ /* 0x004fcc00078e0212 */
[----:B------:R-:W2:Y:S01]  /*1190*/  @P0 LDG.E R18, desc[UR6][R18.64] ;  /* 0x0000000612120981 */ /* 0x000ea2000c1e1900 */
[----:B------:R-:W-:-:S05]  /*11a0*/  @P0 IMAD.MOV.U32 R11, RZ, RZ, 0x1 ;  /* 0x00000001ff0b0424 */ /* 0x000fca00078e00ff */
[CC--:B--2---:R-:W-:Y:S02]  /*11b0*/  @P0 SHF.L.U32 R21, R11.reuse, R18.reuse, RZ ;  /* 0x000000120b150219 */ /* 0x0c4fe400000006ff */
[----:B------:R-:W-:Y:S02]  /*11c0*/  @P0 SHF.L.U64.HI R11, R11, R18, RZ ;  /* 0x000000120b0b0219 */ /* 0x000fe400000102ff */
[----:B---3--:R-:W-:Y:S02]  /*11d0*/  @P0 LOP3.LUT R20, R21, R16, RZ, 0xfc, !PT ;  /* 0x0000001015140212 */ /* 0x008fe400078efcff */
        /* <DEDUP_REMOVED lines=16> */
[----:B------:R-:W1:Y:S02]  /*12e0*/  @P0 LDC.64 R16, c[0x0][0x3b0] ;  /* 0x0000ec00ff100b82 */ /* 0x000e640000000a00 */
[----:B-1----:R-:W-:Y:S02]  /*12f0*/  @P0 IMAD.WIDE R18, R11, 0x4, R16 ;  /* 0x000000040b120825 */ /* 0x002fe400078e0210 */
[----:B------:R-:W3:Y:S04]  /*1300*/  @P0 LDG.E.64 R16, desc[UR6][R6.64] ;  /* 0x0000000606100981 */ /* 0x000ee8000c1e1b00 */
[----:B------:R-:W0:Y:S01]  /*1310*/  @P0 LDG.E R18, desc[UR6][R18.64] ;  /* 0x0000000612120981 */ /* 0x000e22000c1e1900 */
[----:B------:R-:W-:-:S05]  /*1320*/  @P0 IMAD.MOV.U32 R11, RZ, RZ, 0x1 ;  /* 0x00000001ff0b0424 */ /* 0x000fca00078e00ff */
[CC--:B0-----:R-:W-:Y:S02]  /*1330*/  @P0 SHF.L.U32 R21, R11.reuse, R18.reuse, RZ ;  /* 0x000000120b150219 */ /* 0x0c1fe400000006ff */
[----:B------:R-:W-:Y:S02]  /*1340*/  @P0 SHF.L.U64.HI R11, R11, R18, RZ ;  /* 0x000000120b0b0219 */ /* 0x000fe400000102ff */
[----:B---3--:R-:W-:Y:S02]  /*1350*/  @P0 LOP3.LUT R20, R21, R16, RZ, 0xfc, !PT ;  /* 0x0000001015140212 */ /* 0x008fe400078efcff */
[----:B------:R-:W-:-:S05]  /*1360*/  @P0 LOP3.LUT R21, R11, R17, RZ, 0xfc, !PT ;  /* 0x000000110b150212 */ /* 0x000fca00078efcff */
[----:B------:R2:W-:Y:S04]  /*1370*/  @P0 STG.E.64 desc[UR6][R6.64], R20 ;  /* 0x0000001406000986 */ /* 0x0005e8000c101b06 */
[----:B------:R-:W3:Y:S02]  /*1380*/  LDG.E R9, desc[UR6][R8.64+0x4] ;  /* 0x0000040608097981 */ /* 0x000ee4000c1e1900 */
[----:B---3--:R-:W-:-:S13]  /*1390*/  ISETP.NE.AND P0, PT, R9, R0, PT ;  /* 0x000000000900720c */ /* 0x008fda0003f05270 */
[----:B------:R-:W0:Y:S01]  /*13a0*/  @P0 LDC.64 R16, c[0x0][0x3b0] ;  /* 0x0000ec00ff100b82 */ /* 0x000e220000000a00 */
[----:B------:R-:W3:Y:S01]  /*13b0*/  @P0 LDG.E.64 R18, desc[UR6][R6.64] ;  /* 0x0000000606120981 */ /* 0x000ee2000c1e1b00 */
[----:B0-----:R-:W-:-:S06]  /*13c0*/  @P0 IMAD.WIDE R16, R9, 0x4, R16 ;  /* 0x0000000409100825 */ /* 0x001fcc00078e0210 */
[----:B------:R-:W4:Y:S01]  /*13d0*/  @P0 LDG.E R16, desc[UR6][R16.64] ;  /* 0x0000000610100981 */ /* 0x000f22000c1e1900 */
[----:B------:R-:W-:Y:S02]  /*13e0*/  @P0 IMAD.MOV.U32 R15, RZ, RZ, 0x1 ;  /* 0x00000001ff0f0424 */ /* 0x000fe400078e00ff */
[----:B------:R-:W-:Y:S02]  /*13f0*/  VIADD R14, R14, 0x4 ;  /* 0x000000040e0e7836 */ /* 0x000fe40000000000 */
[----:B------:R-:W-:Y:S01]  /*1400*/  VIADD R10, R10, 0x4 ;  /* 0x000000040a0a7836 */ /* 0x000fe20000000000 */
[CC--:B----4-:R-:W-:Y:S02]  /*1410*/  @P0 SHF.L.U32 R11, R15.reuse, R16.reuse, RZ ;  /* 0x000000100f0b0219 */ /* 0x0d0fe400000006ff */
[----:B------:R-:W-:Y:S02]  /*1420*/  @P0 SHF.L.U64.HI R15, R15, R16, RZ ;  /* 0x000000100f0f0219 */ /* 0x000fe400000102ff */
[----:B---3--:R-:W-:-:S02]  /*1430*/  @P0 LOP3.LUT R18, R11, R18, RZ, 0xfc, !PT ;  /* 0x000000120b120212 */ /* 0x008fc400078efcff */
[----:B------:R-:W-:-:S05]  /*1440*/  @P0 LOP3.LUT R19, R15, R19, RZ, 0xfc, !PT ;  /* 0x000000130f130212 */ /* 0x000fca00078efcff */
[----:B------:R2:W-:Y:S01]  /*1450*/  @P0 STG.E.64 desc[UR6][R6.64], R18 ;  /* 0x0000001206000986 */ /* 0x0005e2000c101b06 */
[----:B------:R-:W-:-:S13]  /*1460*/  ISETP.NE.AND P0, PT, R14, RZ, PT ;  /* 0x000000ff0e00720c */ /* 0x000fda0003f05270 */
[----:B--2---:R-:W-:Y:S05]  /*1470*/  @P0 BRA `(.L_x_35) ;  /* 0xfffffffc00240947 */ /* 0x004fea000383ffff */
.L_x_26:
[----:B------:R-:W-:Y:S05]  /*1480*/  BSYNC.RECONVERGENT B1 ;  /* 0x0000000000017941 */ /* 0x000fea0003800200 */
.L_x_25:
[----:B------:R-:W-:-:S05]  /*1490*/  VIADD R4, R4, 0x1 ;  /* 0x0000000104047836 */ /* 0x000fca0000000000 */
[----:B------:R-:W-:-:S13]  /*14a0*/  ISETP.NE.AND P0, PT, R4, R5, PT ;  /* 0x000000050400720c */ /* 0x000fda0003f05270 */
[----:B------:R-:W-:Y:S05]  /*14b0*/  @P0 BRA `(.L_x_36) ;  /* 0xfffffff400e40947 */ /* 0x000fea000383ffff */
[----:B------:R-:W-:Y:S05]  /*14c0*/  BSYNC.RECONVERGENT B2 ;  /* 0x0000000000027941 */ /* 0x000fea0003800200 */
.L_x_24:
[----:B01----:R0:W5:Y:S02]  /*14d0*/  LDG.E R17, desc[UR6][R12.64] ;  /* 0x000000060c117981 */ /* 0x003164000c1e1900 */
.L_x_23:
[----:B------:R-:W-:Y:S05]  /*14e0*/  BSYNC.RECONVERGENT B3 ;  /* 0x0000000000037941 */ /* 0x000fea0003800200 */
.L_x_22:
[----:B------:R-:W-:Y:S01]  /*14f0*/  ISETP.GE.AND P0, PT, R2, R5, PT ;  /* 0x000000050200720c */ /* 0x000fe20003f06270 */
[----:B------:R-:W-:Y:S01]  /*1500*/  BSSY.RECONVERGENT B0, `(.L_x_37) ;  /* 0x00000ee000007945 */ /* 0x000fe20003800200 */
[----:B------:R-:W-:-:S11]  /*1510*/  IMAD.MOV.U32 R4, RZ, RZ, RZ ;  /* 0x000000ffff047224 */ /* 0x000fd600078e00ff */
[----:B------:R-:W-:Y:S05]  /*1520*/  @P0 BRA `(.L_x_38) ;  /* 0x0000000c00ac0947 */ /* 0x000fea0003800000 */
[----:B------:R-:W-:Y:S01]  /*1530*/  IMAD.IADD R4, R2, 0x1, -R5 ;  /* 0x0000000102047824 */ /* 0x000fe200078e0a05 */
[----:B------:R-:W-:Y:S01]  /*1540*/  BSSY.RECONVERGENT B1, `(.L_x_39) ;  /* 0x0000075000017945 */ /* 0x000fe20003800200 */
[--C-:B------:R-:W-:Y:S02]  /*1550*/  IMAD.IADD R6, R5, 0x1, -R2.reuse ;  /* 0x0000000105067824 */ /* 0x100fe400078e0a02 */
[----:B------:R-:W-:Y:S01]  /*1560*/  IMAD.MOV.U32 R8, RZ, RZ, 0x1 ;  /* 0x00000001ff087424 */ /* 0x000fe200078e00ff */
[----:B------:R-:W-:Y:S01]  /*1570*/  ISETP.GT.U32.AND P2, PT, R4, -0x10, PT ;  /* 0xfffffff00400780c */ /* 0x000fe20003f44070 */
[----:B------:R-:W-:Y:S01]  /*1580*/  IMAD.MOV.U32 R4, RZ, RZ, RZ ;  /* 0x000000ffff047224 */ /* 0x000fe200078e00ff */
[----:B------:R-:W-:Y:S01]  /*1590*/  LOP3.LUT R7, R6, 0xf, RZ, 0xc0, !PT ;  /* 0x0000000f06077812 */ /* 0x000fe200078ec0ff */
[----:B------:R-:W-:Y:S01]  /*15a0*/  IMAD.MOV.U32 R29, RZ, RZ, R2 ;  /* 0x000000ffff1d7224 */ /* 0x000fe200078e0002 */
[----:B-----5:R-:W-:Y:S02]  /*15b0*/  SHF.L.U64.HI R25, R8, R17, RZ ;  /* 0x0000001108197219 */ /* 0x020fe400000102ff */
[----:B------:R-:W-:-:S02]  /*15c0*/  ISETP.NE.AND P1, PT, R7, RZ, PT ;  /* 0x000000ff0700720c */ /* 0x000fc40003f25270 */
[----:B------:R-:W-:-:S05]  /*15d0*/  SHF.L.U32 R27, R8, R17, RZ ;  /* 0x00000011081b7219 */ /* 0x000fca00000006ff */
[----:B------:R-:W-:Y:S06]  /*15e0*/  @P2 BRA `(.L_x_40) ;  /* 0x0000000400a82947 */ /* 0x000fec0003800000 */
[----:B------:R-:W1:Y:S01]  /*15f0*/  LDC.64 R8, c[0x0][0x3c0] ;  /* 0x0000f000ff087b82 */ /* 0x000e620000000a00 */
[----:B------:R-:W-:Y:S01]  /*1600*/  LOP3.LUT R16, R6, 0xfffffff0, RZ, 0xc0, !PT ;  /* 0xfffffff006107812 */ /* 0x000fe200078ec0ff */
[----:B------:R-:W-:Y:S02]  /*1610*/  IMAD.MOV.U32 R4, RZ, RZ, RZ ;  /* 0x000000ffff047224 */ /* 0x000fe400078e00ff */
[----:B------:R-:W-:Y:S02]  /*1620*/  IMAD.MOV.U32 R29, RZ, RZ, R2 ;  /* 0x000000ffff1d7224 */ /* 0x000fe400078e0002 */
[----:B------:R-:W-:-:S07]  /*1630*/  IMAD.MOV.U32 R24, RZ, RZ, RZ ;  /* 0x000000ffff187224 */ /* 0x000fce00078e00ff */
.L_x_41:
[----:B-1----:R-:W-:-:S05]  /*1640*/  IMAD.WIDE R10, R29, 0x8, R8 ;  /* 0x000000081d0a7825 */ /* 0x002fca00078e0208 */
[----:B------:R-:W2:Y:S04]  /*1650*/  LDG.E.64 R14, desc[UR6][R10.64] ;  /* 0x000000060a0e7981 */ /* 0x000ea8000c1e1b00 */
[----:B------:R-:W3:Y:S04]  /*1660*/  LDG.E.64 R18, desc[UR6][R10.64+0x8] ;  /* 0x000008060a127981 */ /* 0x000ee8000c1e1b00 */
[----:B------:R-:W4:Y:S04]  /*1670*/  LDG.E.64 R20, desc[UR6][R10.64+0x10] ;  /* 0x000010060a147981 */ /* 0x000f28000c1e1b00 */
[----:B------:R-:W5:Y:S01]  /*1680*/  LDG.E.64 R22, desc[UR6][R10.64+0x18] ;  /* 0x000018060a167981 */ /* 0x000f62000c1e1b00 */
[----:B--2---:R-:W-:-:S02]  /*1690*/  LOP3.LUT R28, R27, R14, RZ, 0xfc, !PT ;  /* 0x0000000e1b1c7212 */ /* 0x004fc400078efcff */
[----:B------:R-:W-:Y:S02]  /*16a0*/  LOP3.LUT R26, R25, R15, RZ, 0xfc, !PT ;  /* 0x0000000f191a7212 */ /* 0x000fe400078efcff */
[----:B------:R-:W-:Y:S08]  /*16b0*/  POPC R15, R28 ;  /* 0x0000001c000f7309 */ /* 0x000ff00000000000 */
[----:B------:R4:W1:Y:S02]  /*16c0*/  POPC R14, R26 ;  /* 0x0000001a000e7309 */ /* 0x0008640000000000 */
[----:B----4-:R-:W-:-:S02]  /*16d0*/  LOP3.LUT R26, R27, R20, RZ, 0xfc, !PT ;  /* 0x000000141b1a7212 */ /* 0x010fc400078efcff */
[----:B------:R-:W-:Y:S02]  /*16e0*/  LOP3.LUT R20, R25, R21, RZ, 0xfc, !PT ;  /* 0x0000001519147212 */ /* 0x000fe400078efcff */
[----:B-1----:R-:W-:Y:S02]  /*16f0*/  IADD3 R14, PT, PT, R4, R15, R14 ;  /* 0x0000000f040e7210 */ /* 0x002fe40007ffe00e */
[----:B---3--:R-:W-:Y:S01]  /*1700*/  LOP3.LUT R15, R27, R18, RZ, 0xfc, !PT ;  /* 0x000000121b0f7212 */ /* 0x008fe200078efcff */
[----:B------:R-:W-:Y:S01]  /*1710*/  POPC R4, R26 ;  /* 0x0000001a00047309 */ /* 0x000fe20000000000 */
[----:B------:R-:W-:-:S07]  /*1720*/  LOP3.LUT R18, R25, R19, RZ, 0xfc, !PT ;  /* 0x0000001319127212 */ /* 0x000fce00078efcff */
[----:B------:R-:W-:Y:S08]  /*1730*/  POPC R15, R15 ;  /* 0x0000000f000f7309 */ /* 0x000ff00000000000 */
[----:B------:R-:W1:Y:S02]  /*1740*/  POPC R18, R18 ;  /* 0x0000001200127309 */ /* 0x000e640000000000 */
[----:B-1----:R-:W-:-:S06]  /*1750*/  IADD3 R15, PT, PT, R14, R15, R18 ;  /* 0x0000000f0e0f7210 */ /* 0x002fcc0007ffe012 */
[----:B------:R1:W2:Y:S01]  /*1760*/  POPC R14, R20 ;  /* 0x00000014000e7309 */ /* 0x0002a20000000000 */
[----:B------:R-:W3:Y:S04]  /*1770*/  LDG.E.64 R18, desc[UR6][R10.64+0x28] ;  /* 0x000028060a127981 */ /* 0x000ee8000c1e1b00 */
[----:B-1----:R-:W4:Y:S01]  /*1780*/  LDG.E.64 R20, desc[UR6][R10.64+0x20] ;  /* 0x000020060a147981 */ /* 0x002f22000c1e1b00 */
[----:B-----5:R-:W-:Y:S02]  /*1790*/  LOP3.LUT R28, R27, R22, RZ, 0xfc, !PT ;  /* 0x000000161b1c7212 */ /* 0x020fe400078efcff */
[----:B--2---:R-:W-:Y:S02]  /*17a0*/  IADD3 R4, PT, PT, R15, R4, R14 ;  /* 0x000000040f047210 */ /* 0x004fe40007ffe00e */
[----:B------:R-:W-:Y:S01]  /*17b0*/  LOP3.LUT R14, R25, R23, RZ, 0xfc, !PT ;  /* 0x00000017190e7212 */ /* 0x000fe200078efcff */
[----:B------:R-:W-:Y:S01]  /*17c0*/  POPC R15, R28 ;  /* 0x0000001c000f7309 */ /* 0x000fe20000000000 */
[----:B------:R-:W2:Y:S07]  /*17d0*/  LDG.E.64 R22, desc[UR6][R10.64+0x30] ;  /* 0x000030060a167981 */ /* 0x000eae000c1e1b00 */
[----:B------:R-:W1:Y:S02]  /*17e0*/  POPC R14, R14 ;  /* 0x0000000e000e7309 */ /* 0x000e640000000000 */
[----:B-1----:R-:W-:-:S02]  /*17f0*/  IADD3 R4, PT, PT, R4, R15, R14 ;  /* 0x0000000f04047210 */ /* 0x002fc40007ffe00e */
[----:B------:R-:W5:Y:S01]  /*1800*/  LDG.E.64 R14, desc[UR6][R10.64+0x38] ;  /* 0x000038060a0e7981 */ /* 0x000f62000c1e1b00 */
[----:B----4-:R-:W-:Y:S02]  /*1810*/  LOP3.LUT R20, R27, R20, RZ, 0xfc, !PT ;  /* 0x000000141b147212 */ /* 0x010fe400078efcff */
[C---:B------:R-:W-:Y:S02]  /*1820*/  LOP3.LUT R26, R25.reuse, R21, RZ, 0xfc, !PT ;  /* 0x00000015191a7212 */ /* 0x040fe400078efcff */
[----:B------:R-:W-:Y:S08]  /*1830*/  POPC R21, R20 ;  /* 0x0000001400157309 */ /* 0x000ff00000000000 */
[----:B------:R-:W1:Y:S01]  /*1840*/  POPC R20, R26 ;  /* 0x0000001a00147309 */ /* 0x000e620000000000 */
[----:B--2---:R-:W-:-:S02]  /*1850*/  LOP3.LUT R28, R25, R23, RZ, 0xfc, !PT ;  /* 0x00000017191c7212 */ /* 0x004fc400078efcff */
[----:B-1----:R-:W-:Y:S02]  /*1860*/  IADD3 R4, PT, PT, R4, R21, R20 ;  /* 0x0000001504047210 */ /* 0x002fe40007ffe014 */
[----:B---3--:R-:W-:Y:S02]  /*1870*/  LOP3.LUT R21, R27, R18, RZ, 0xfc, !PT ;  /* 0x000000121b157212 */ /* 0x008fe400078efcff */
[----:B------:R-:W-:-:S04]  /*1880*/  LOP3.LUT R18, R25, R19, RZ, 0xfc, !PT ;  /* 0x0000001319127212 */ /* 0x000fc800078efcff */
[----:B------:R-:W-:Y:S01]  /*1890*/  POPC R21, R21 ;  /* 0x0000001500157309 */ /* 0x000fe20000000000 */
[----:B------:R-:W-:Y:S02]  /*18a0*/  LOP3.LUT R26, R27, R22, RZ, 0xfc, !PT ;  /* 0x000000161b1a7212 */ /* 0x000fe400078efcff */
[----:B------:R-:W2:Y:S05]  /*18b0*/  LDG.E.64 R22, desc[UR6][R10.64+0x40] ;  /* 0x000040060a167981 */ /* 0x000eaa000c1e1b00 */
[----:B------:R-:W1:Y:S08]  /*18c0*/  POPC R18, R18 ;  /* 0x0000001200127309 */ /* 0x000e700000000000 */
[----:B------:R-:W-:Y:S08]  /*18d0*/  POPC R19, R26 ;  /* 0x0000001a00137309 */ /* 0x000ff00000000000 */
[----:B------:R-:W3:Y:S01]  /*18e0*/  POPC R20, R28 ;  /* 0x0000001c00147309 */ /* 0x000ee20000000000 */
[----:B-1----:R-:W-:-:S02]  /*18f0*/  IADD3 R18, PT, PT, R4, R21, R18 ;  /* 0x0000001504127210 */ /* 0x002fc40007ffe012 */
[----:B-----5:R-:W-:Y:S02]  /*1900*/  LOP3.LUT R4, R27, R14, RZ, 0xfc, !PT ;  /* 0x0000000e1b047212 */ /* 0x020fe400078efcff */
[----:B------:R-:W-:-:S04]  /*1910*/  LOP3.LUT R14, R25, R15, RZ, 0xfc, !PT ;  /* 0x0000000f190e7212 */ /* 0x000fc800078efcff */
[----:B------:R-:W-:Y:S08]  /*1920*/  POPC R4, R4 ;  /* 0x0000000400047309 */ /* 0x000ff00000000000 */
[----:B------:R-:W1:Y:S01]  /*1930*/  POPC R14, R14 ;  /* 0x0000000e000e7309 */ /* 0x000e620000000000 */
[----:B---3--:R-:W-:Y:S02]  /*1940*/  IADD3 R19, PT, PT, R18, R19, R20 ;  /* 0x0000001312137210 */ /* 0x008fe40007ffe014 */
[----:B------:R-:W3:Y:S02]  /*1950*/  LDG.E.64 R20, desc[UR6][R10.64+0x48] ;  /* 0x000048060a147981 */ /* 0x000ee4000c1e1b00 */
[----:B-1----:R-:W-:-:S02]  /*1960*/  IADD3 R4, PT, PT, R19, R4, R14 ;  /* 0x0000000413047210 */ /* 0x002fc40007ffe00e */
[----:B------:R-:W4:Y:S04]  /*1970*/  LDG.E.64 R18, desc[UR6][R10.64+0x50] ;  /* 0x000050060a127981 */ /* 0x000f28000c1e1b00 */
[----:B------:R-:W5:Y:S01]  /*1980*/  LDG.E.64 R14, desc[UR6][R10.64+0x58] ;  /* 0x000058060a0e7981 */ /* 0x000f62000c1e1b00 */
[----:B--2---:R-:W-:Y:S02]  /*1990*/  LOP3.LUT R26, R27, R22, RZ, 0xfc, !PT ;  /* 0x000000161b1a7212 */ /* 0x004fe400078efcff */
[----:B------:R-:W-:Y:S02]  /*19a0*/  LOP3.LUT R28, R25, R23, RZ, 0xfc, !PT ;  /* 0x00000017191c7212 */ /* 0x000fe400078efcff */
[----:B------:R-:W-:Y:S08]  /*19b0*/  POPC R23, R26 ;  /* 0x0000001a00177309 */ /* 0x000ff00000000000 */
[----:B------:R-:W1:Y:S02]  /*19c0*/  POPC R22, R28 ;  /* 0x0000001c00167309 */ /* 0x000e640000000000 */
[----:B-1----:R-:W-:-:S02]  /*19d0*/  IADD3 R22, PT, PT, R4, R23, R22 ;  /* 0x0000001704167210 */ /* 0x002fc40007ffe016 */
[----:B---3--:R-:W-:Y:S02]  /*19e0*/  LOP3.LUT R23, R27, R20, RZ, 0xfc, !PT ;  /* 0x000000141b177212 */ /* 0x008fe400078efcff */
[----:B------:R-:W-:-:S04]  /*19f0*/  LOP3.LUT R20, R25, R21, RZ, 0xfc, !PT ;  /* 0x0000001519147212 */ /* 0x000fc800078efcff */
[----:B------:R-:W-:Y:S08]  /*1a00*/  POPC R23, R23 ;  /* 0x0000001700177309 */ /* 0x000ff00000000000 */
[----:B------:R-:W1:Y:S01]  /*1a10*/  POPC R20, R20 ;  /* 0x0000001400147309 */ /* 0x000e620000000000 */
[----:B----4-:R-:W-:Y:S02]  /*1a20*/  LOP3.LUT R4, R27, R18, RZ, 0xfc, !PT ;  /* 0x000000121b047212 */ /* 0x010fe400078efcff */
[----:B------:R-:W-:-:S02]  /*1a30*/  LOP3.LUT R19, R25, R19, RZ, 0xfc, !PT ;  /* 0x0000001319137212 */ /* 0x000fc400078efcff */
[----:B-----5:R-:W-:Y:S02]  /*1a40*/  LOP3.LUT R26, R27, R14, RZ, 0xfc, !PT ;  /* 0x0000000e1b1a7212 */ /* 0x020fe400078efcff */
[----:B------:R-:W-:Y:S01]  /*1a50*/  LOP3.LUT R28, R25, R15, RZ, 0xfc, !PT ;  /* 0x0000000f191c7212 */ /* 0x000fe200078efcff */
[----:B------:R-:W-:Y:S08]  /*1a60*/  POPC R4, R4 ;  /* 0x0000000400047309 */ /* 0x000ff00000000000 */
[----:B------:R-:W2:Y:S01]  /*1a70*/  POPC R19, R19 ;  /* 0x0000001300137309 */ /* 0x000ea20000000000 */
[----:B-1----:R-:W-:-:S02]  /*1a80*/  IADD3 R22, PT, PT, R22, R23, R20 ;  /* 0x0000001716167210 */ /* 0x002fc40007ffe014 */
[----:B------:R-:W3:Y:S05]  /*1a90*/  LDG.E.64 R20, desc[UR6][R10.64+0x60] ;  /* 0x000060060a147981 */ /* 0x000eea000c1e1b00 */
[----:B------:R-:W-:Y:S08]  /*1aa0*/  POPC R14, R26 ;  /* 0x0000001a000e7309 */ /* 0x000ff00000000000 */
[----:B------:R-:W1:Y:S01]  /*1ab0*/  POPC R23, R28 ;  /* 0x0000001c00177309 */ /* 0x000e620000000000 */
[----:B--2---:R-:W-:-:S02]  /*1ac0*/  IADD3 R15, PT, PT, R22, R4, R19 ;  /* 0x00000004160f7210 */ /* 0x004fc40007ffe013 */
[----:B------:R-:W2:Y:S02]  /*1ad0*/  LDG.E.64 R18, desc[UR6][R10.64+0x68] ;  /* 0x000068060a127981 */ /* 0x000ea4000c1e1b00 */
[----:B-1----:R-:W-:Y:S02]  /*1ae0*/  IADD3 R4, PT, PT, R15, R14, R23 ;  /* 0x0000000e0f047210 */ /* 0x002fe40007ffe017 */
[----:B------:R-:W4:Y:S04]  /*1af0*/  LDG.E.64 R14, desc[UR6][R10.64+0x70] ;  /* 0x000070060a0e7981 */ /* 0x000f28000c1e1b00 */
[----:B------:R-:W5:Y:S01]  /*1b00*/  LDG.E.64 R22, desc[UR6][R10.64+0x78] ;  /* 0x000078060a167981 */ /* 0x000f62000c1e1b00 */
[----:B------:R-:W-:-:S05]  /*1b10*/  VIADD R24, R24, 0x10 ;  /* 0x0000001018187836 */ /* 0x000fca0000000000 */
[----:B------:R-:W-:Y:S01]  /*1b20*/  ISETP.NE.AND P2, PT, R24, R16, PT ;  /* 0x000000101800720c */ /* 0x000fe20003f45270 */
[----:B------:R-:W-:Y:S01]  /*1b30*/  VIADD R29, R29, 0x10 ;  /* 0x000000101d1d7836 */ /* 0x000fe20000000000 */
[----:B---3--:R-:W-:Y:S02]  /*1b40*/  LOP3.LUT R20, R27, R20, RZ, 0xfc, !PT ;  /* 0x000000141b147212 */ /* 0x008fe400078efcff */
[----:B------:R-:W-:-:S04]  /*1b50*/  LOP3.LUT R21, R25, R21, RZ, 0xfc, !PT ;  /* 0x0000001519157212 */ /* 0x000fc800078efcff */
[----:B------:R-:W-:Y:S08]  /*1b60*/  POPC R20, R20 ;  /* 0x0000001400147309 */ /* 0x000ff00000000000 */
[----:B------:R-:W1:Y:S01]  /*1b70*/  POPC R21, R21 ;  /* 0x0000001500157309 */ /* 0x000e620000000000 */
[----:B--2---:R-:W-:Y:S02]  /*1b80*/  LOP3.LUT R18, R27, R18, RZ, 0xfc, !PT ;  /* 0x000000121b127212 */ /* 0x004fe400078efcff */
[----:B------:R-:W-:-:S05]  /*1b90*/  LOP3.LUT R19, R25, R19, RZ, 0xfc, !PT ;  /* 0x0000001319137212 */ /* 0x000fca00078efcff */
[----:B------:R-:W-:Y:S01]  /*1ba0*/  POPC R18, R18 ;  /* 0x0000001200127309 */ /* 0x000fe20000000000 */
[----:B----4-:R-:W-:-:S07]  /*1bb0*/  LOP3.LUT R14, R27, R14, RZ, 0xfc, !PT ;  /* 0x0000000e1b0e7212 */ /* 0x010fce00078efcff */
[----:B------:R-:W2:Y:S01]  /*1bc0*/  POPC R19, R19 ;  /* 0x0000001300137309 */ /* 0x000ea20000000000 */
[----:B------:R-:W-:Y:S02]  /*1bd0*/  LOP3.LUT R26, R25, R15, RZ, 0xfc, !PT ;  /* 0x0000000f191a7212 */ /* 0x000fe400078efcff */
[----:B-----5:R-:W-:Y:S02]  /*1be0*/  LOP3.LUT R10, R27, R22, RZ, 0xfc, !PT ;  /* 0x000000161b0a7212 */ /* 0x020fe400078efcff */
[----:B------:R-:W-:-:S03]  /*1bf0*/  LOP3.LUT R15, R25, R23, RZ, 0xfc, !PT ;  /* 0x00000017190f7212 */ /* 0x000fc600078efcff */
[----:B------:R-:W-:Y:S01]  /*1c00*/  POPC R14, R14 ;  /* 0x0000000e000e7309 */ /* 0x000fe20000000000 */
[----:B-1----:R-:W-:-:S07]  /*1c10*/  IADD3 R4, PT, PT, R4, R20, R21 ;  /* 0x0000001404047210 */ /* 0x002fce0007ffe015 */
[----:B------:R-:W1:Y:S01]  /*1c20*/  POPC R11, R26 ;  /* 0x0000001a000b7309 */ /* 0x000e620000000000 */
[----:B--2---:R-:W-:-:S07]  /*1c30*/  IADD3 R4, PT, PT, R4, R18, R19 ;  /* 0x0000001204047210 */ /* 0x004fce0007ffe013 */
[----:B------:R-:W-:Y:S08]  /*1c40*/  POPC R10, R10 ;  /* 0x0000000a000a7309 */ /* 0x000ff00000000000 */
[----:B------:R-:W2:Y:S01]  /*1c50*/  POPC R15, R15 ;  /* 0x0000000f000f7309 */ /* 0x000ea20000000000 */
[----:B-1----:R-:W-:-:S04]  /*1c60*/  IADD3 R11, PT, PT, R4, R14, R11 ;  /* 0x0000000e040b7210 */ /* 0x002fc80007ffe00b */
[----:B--2---:R-:W-:Y:S01]  /*1c70*/  IADD3 R4, PT, PT, R11, R10, R15 ;  /* 0x0000000a0b047210 */ /* 0x004fe20007ffe00f */
[----:B------:R-:W-:Y:S06]  /*1c80*/  @P2 BRA `(.L_x_41) ;  /* 0xfffffff8006c2947 */ /* 0x000fec000383ffff */
.L_x_40:
[----:B------:R-:W-:Y:S05]  /*1c90*/  BSYNC.RECONVERGENT B1 ;  /* 0x0000000000017941 */ /* 0x000fea0003800200 */
.L_x_39:
[----:B------:R-:W-:Y:S05]  /*1ca0*/  @!P1 BRA `(.L_x_38) ;  /* 0x0000000400cc9947 */ /* 0x000fea0003800000 */
[----:B------:R-:W-:Y:S01]  /*1cb0*/  ISETP.GE.U32.AND P1, PT, R7, 0x8, PT ;  /* 0x000000080700780c */ /* 0x000fe20003f26070 */
[----:B------:R-:W-:Y:S01]  /*1cc0*/  BSSY.RECONVERGENT B1, `(.L_x_42) ;  /* 0x0000037000017945 */ /* 0x000fe20003800200 */
[----:B------:R-:W-:-:S04]  /*1cd0*/  LOP3.LUT R16, R6, 0x7, RZ, 0xc0, !PT ;  /* 0x0000000706107812 */ /* 0x000fc800078ec0ff */
[----:B------:R-:W-:-:S07]  /*1ce0*/  ISETP.NE.AND P2, PT, R16, RZ, PT ;  /* 0x000000ff1000720c */ /* 0x000fce0003f45270 */
[----:B------:R-:W-:Y:S06]  /*1cf0*/  @!P1 BRA `(.L_x_43) ;  /* 0x0000000000cc9947 */ /* 0x000fec0003800000 */
[----:B------:R-:W1:Y:S02]  /*1d00*/  LDC.64 R18, c[0x0][0x3c0] ;  /* 0x0000f000ff127b82 */ /* 0x000e640000000a00 */
[----:B-1----:R-:W-:-:S05]  /*1d10*/  IMAD.WIDE R18, R29, 0x8, R18 ;  /* 0x000000081d127825 */ /* 0x002fca00078e0212 */
[----:B------:R-:W2:Y:S04]  /*1d20*/  LDG.E.64 R10, desc[UR6][R18.64] ;  /* 0x00000006120a7981 */ /* 0x000ea8000c1e1b00 */
[----:B------:R-:W3:Y:S04]  /*1d30*/  LDG.E.64 R14, desc[UR6][R18.64+0x8] ;  /* 0x00000806120e7981 */ /* 0x000ee8000c1e1b00 */
[----:B------:R-:W4:Y:S04]  /*1d40*/  LDG.E.64 R8, desc[UR6][R18.64+0x10] ;  /* 0x0000100612087981 */ /* 0x000f28000c1e1b00 */
[----:B------:R-:W5:Y:S01]  /*1d50*/  LDG.E.64 R22, desc[UR6][R18.64+0x28] ;  /* 0x0000280612167981 */ /* 0x000f62000c1e1b00 */
[----:B--2---:R-:W-:-:S02]  /*1d60*/  LOP3.LUT R21, R27, R10, RZ, 0xfc, !PT ;  /* 0x0000000a1b157212 */ /* 0x004fc400078efcff */
[----:B------:R-:W-:Y:S02]  /*1d70*/  LOP3.LUT R28, R25, R11, RZ, 0xfc, !PT ;  /* 0x0000000b191c7212 */ /* 0x000fe400078efcff */
[----:B------:R-:W2:Y:S02]  /*1d80*/  LDG.E.64 R10, desc[UR6][R18.64+0x18] ;  /* 0x00001806120a7981 */ /* 0x000ea4000c1e1b00 */
[----:B------:R-:W-:Y:S01]  /*1d90*/  POPC R21, R21 ;  /* 0x0000001500157309 */ /* 0x000fe20000000000 */
[----:B---3--:R-:W-:-:S07]  /*1da0*/  LOP3.LUT R26, R27, R14, RZ, 0xfc, !PT ;  /* 0x0000000e1b1a7212 */ /* 0x008fce00078efcff */
[----:B------:R-:W1:Y:S01]  /*1db0*/  POPC R20, R28 ;  /* 0x0000001c00147309 */ /* 0x000e620000000000 */
[----:B------:R-:W-:Y:S02]  /*1dc0*/  LOP3.LUT R24, R25, R15, RZ, 0xfc, !PT ;  /* 0x0000000f19187212 */ /* 0x000fe400078efcff */
[----:B------:R-:W3:Y:S01]  /*1dd0*/  LDG.E.64 R14, desc[UR6][R18.64+0x20] ;  /* 0x00002006120e7981 */ /* 0x000ee2000c1e1b00 */
[----:B-1----:R-:W-:-:S03]  /*1de0*/  IADD3 R4, PT, PT, R4, R21, R20 ;  /* 0x0000001504047210 */ /* 0x002fc60007ffe014 */
[----:B------:R-:W5:Y:S04]  /*1df0*/  LDG.E.64 R20, desc[UR6][R18.64+0x30] ;  /* 0x0000300612147981 */ /* 0x000f68000c1e1b00 */
[----:B------:R-:W5:Y:S01]  /*1e00*/  LDG.E.64 R18, desc[UR6][R18.64+0x38] ;  /* 0x0000380612127981 */ /* 0x000f62000c1e1b00 */
[----:B------:R-:W-:Y:S08]  /*1e10*/  POPC R7, R26 ;  /* 0x0000001a00077309 */ /* 0x000ff00000000000 */
[----:B------:R-:W1:Y:S02]  /*1e20*/  POPC R24, R24 ;  /* 0x0000001800187309 */ /* 0x000e640000000000 */
[----:B-1----:R-:W-:-:S02]  /*1e30*/  IADD3 R4, PT, PT, R4, R7, R24 ;  /* 0x0000000704047210 */ /* 0x002fc40007ffe018 */
[----:B----4-:R-:W-:Y:S02]  /*1e40*/  LOP3.LUT R7, R27, R8, RZ, 0xfc, !PT ;  /* 0x000000081b077212 */ /* 0x010fe400078efcff */
[----:B------:R-:W-:-:S04]  /*1e50*/  LOP3.LUT R8, R25, R9, RZ, 0xfc, !PT ;  /* 0x0000000919087212 */ /* 0x000fc800078efcff */
[----:B------:R-:W-:Y:S08]  /*1e60*/  POPC R7, R7 ;  /* 0x0000000700077309 */ /* 0x000ff00000000000 */
[----:B------:R-:W1:Y:S02]  /*1e70*/  POPC R8, R8 ;  /* 0x0000000800087309 */ /* 0x000e640000000000 */
[----:B-1----:R-:W-:Y:S01]  /*1e80*/  IADD3 R7, PT, PT, R4, R7, R8 ;  /* 0x0000000704077210 */ /* 0x002fe20007ffe008 */
[----:B------:R-:W-:Y:S01]  /*1e90*/  VIADD R29, R29, 0x8 ;  /* 0x000000081d1d7836 */ /* 0x000fe20000000000 */
[----:B--2---:R-:W-:-:S02]  /*1ea0*/  LOP3.LUT R9, R27, R10, RZ, 0xfc, !PT ;  /* 0x0000000a1b097212 */ /* 0x004fc400078efcff */
[----:B------:R-:W-:-:S04]  /*1eb0*/  LOP3.LUT R10, R25, R11, RZ, 0xfc, !PT ;  /* 0x0000000b190a7212 */ /* 0x000fc800078efcff */
[----:B------:R-:W-:Y:S01]  /*1ec0*/  POPC R9, R9 ;  /* 0x0000000900097309 */ /* 0x000fe20000000000 */
[----:B---3--:R-:W-:Y:S02]  /*1ed0*/  LOP3.LUT R11, R27, R14, RZ, 0xfc, !PT ;  /* 0x0000000e1b0b7212 */ /* 0x008fe400078efcff */
[----:B------:R-:W-:-:S05]  /*1ee0*/  LOP3.LUT R14, R25, R15, RZ, 0xfc, !PT ;  /* 0x0000000f190e7212 */ /* 0x000fca00078efcff */
[----:B------:R-:W1:Y:S01]  /*1ef0*/  POPC R10, R10 ;  /* 0x0000000a000a7309 */ /* 0x000e620000000000 */
[----:B-----5:R-:W-:Y:S02]  /*1f00*/  LOP3.LUT R15, R27, R22, RZ, 0xfc, !PT ;  /* 0x000000161b0f7212 */ /* 0x020fe400078efcff */
[----:B------:R-:W-:-:S05]  /*1f10*/  LOP3.LUT R22, R25, R23, RZ, 0xfc, !PT ;  /* 0x0000001719167212 */ /* 0x000fca00078efcff */
[----:B------:R-:W-:Y:S01]  /*1f20*/  POPC R11, R11 ;  /* 0x0000000b000b7309 */ /* 0x000fe20000000000 */
[----:B------:R-:W-:Y:S02]  /*1f30*/  LOP3.LUT R20, R27, R20, RZ, 0xfc, !PT ;  /* 0x000000141b147212 */ /* 0x000fe400078efcff */
[----:B------:R-:W-:-:S05]  /*1f40*/  LOP3.LUT R21, R25, R21, RZ, 0xfc, !PT ;  /* 0x0000001519157212 */ /* 0x000fca00078efcff */
[----:B------:R-:W2:Y:S01]  /*1f50*/  POPC R14, R14 ;  /* 0x0000000e000e7309 */ /* 0x000ea20000000000 */
[----:B------:R-:W-:-:S07]  /*1f60*/  LOP3.LUT R8, R25, R19, RZ, 0xfc, !PT ;  /* 0x0000001319087212 */ /* 0x000fce00078efcff */
[----:B------:R-:W-:Y:S01]  /*1f70*/  POPC R15, R15 ;  /* 0x0000000f000f7309 */ /* 0x000fe20000000000 */
[----:B------:R-:W-:-:S07]  /*1f80*/  LOP3.LUT R18, R27, R18, RZ, 0xfc, !PT ;  /* 0x000000121b127212 */ /* 0x000fce00078efcff */
[----:B------:R-:W3:Y:S01]  /*1f90*/  POPC R22, R22 ;  /* 0x0000001600167309 */ /* 0x000ee20000000000 */
[----:B-1----:R-:W-:-:S07]  /*1fa0*/  IADD3 R7, PT, PT, R7, R9, R10 ;  /* 0x0000000907077210 */ /* 0x002fce0007ffe00a */
[----:B------:R-:W-:Y:S01]  /*1fb0*/  POPC R20, R20 ;  /* 0x0000001400147309 */ /* 0x000fe20000000000 */
[----:B--2---:R-:W-:-:S07]  /*1fc0*/  IADD3 R7, PT, PT, R7, R11, R14 ;  /* 0x0000000b07077210 */ /* 0x004fce0007ffe00e */
[----:B------:R-:W1:Y:S01]  /*1fd0*/  POPC R21, R21 ;  /* 0x0000001500157309 */ /* 0x000e620000000000 */
[----:B---3--:R-:W-:-:S07]  /*1fe0*/  IADD3 R7, PT, PT, R7, R15, R22 ;  /* 0x0000000f07077210 */ /* 0x008fce0007ffe016 */
[----:B------:R-:W-:Y:S08]  /*1ff0*/  POPC R4, R18 ;  /* 0x0000001200047309 */ /* 0x000ff00000000000 */
[----:B------:R-:W2:Y:S01]  /*2000*/  POPC R8, R8 ;  /* 0x0000000800087309 */ /* 0x000ea20000000000 */
[----:B-1----:R-:W-:-:S04]  /*2010*/  IADD3 R7, PT, PT, R7, R20, R21 ;  /* 0x0000001407077210 */ /* 0x002fc80007ffe015 */
[----:B--2---:R-:W-:-:S07]  /*2020*/  IADD3 R4, PT, PT, R7, R4, R8 ;  /* 0x0000000407047210 */ /* 0x004fce0007ffe008 */
.L_x_43:
[----:B------:R-:W-:Y:S05]  /*2030*/  BSYNC.RECONVERGENT B1 ;  /* 0x0000000000017941 */ /* 0x000fea0003800200 */
.L_x_42:
        /* <DEDUP_REMOVED lines=12> */
[----:B------:R-:W-:Y:S01]  /*2100*/  VIADD R29, R29, 0x4 ;  /* 0x000000041d1d7836 */ /* 0x000fe20000000000 */
[----:B--2---:R-:W-:-:S02]  /*2110*/  LOP3.LUT R21, R27, R8, RZ, 0xfc, !PT ;  /* 0x000000081b157212 */ /* 0x004fc400078efcff */
[----:B------:R-:W-:Y:S02]  /*2120*/  LOP3.LUT R8, R25, R9, RZ, 0xfc, !PT ;  /* 0x0000000919087212 */ /* 0x000fe400078efcff */
[----:B---3--:R-:W-:Y:S02]  /*2130*/  LOP3.LUT R6, R27, R6, RZ, 0xfc, !PT ;  /* 0x000000061b067212 */ /* 0x008fe400078efcff */
[----:B------:R-:W-:Y:S01]  /*2140*/  LOP3.LUT R7, R25, R7, RZ, 0xfc, !PT ;  /* 0x0000000719077212 */ /* 0x000fe200078efcff */
[----:B------:R-:W-:Y:S01]  /*2150*/  POPC R21, R21 ;  /* 0x0000001500157309 */ /* 0x000fe20000000000 */
[----:B----4-:R-:W-:Y:S02]  /*2160*/  LOP3.LUT R9, R27, R10, RZ, 0xfc, !PT ;  /* 0x0000000a1b097212 */ /* 0x010fe400078efcff */
[----:B------:R-:W-:Y:S02]  /*2170*/  LOP3.LUT R10, R25, R11, RZ, 0xfc, !PT ;  /* 0x0000000b190a7212 */ /* 0x000fe400078efcff */
[----:B-----5:R-:W-:-:S02]  /*2180*/  LOP3.LUT R11, R27, R18, RZ, 0xfc, !PT ;  /* 0x000000121b0b7212 */ /* 0x020fc400078efcff */
[----:B------:R-:W-:Y:S01]  /*2190*/  LOP3.LUT R18, R25, R19, RZ, 0xfc, !PT ;  /* 0x0000001319127212 */ /* 0x000fe200078efcff */
[----:B------:R-:W1:Y:S08]  /*21a0*/  POPC R8, R8 ;  /* 0x0000000800087309 */ /* 0x000e700000000000 */
[----:B------:R-:W-:Y:S01]  /*21b0*/  POPC R6, R6 ;  /* 0x0000000600067309 */ /* 0x000fe20000000000 */
[----:B-1----:R-:W-:-:S07]  /*21c0*/  IADD3 R21, PT, PT, R4, R21, R8 ;  /* 0x0000001504157210 */ /* 0x002fce0007ffe008 */
[----:B------:R-:W1:Y:S08]  /*21d0*/  POPC R7, R7 ;  /* 0x0000000700077309 */ /* 0x000e700000000000 */
[----:B------:R-:W-:Y:S01]  /*21e0*/  POPC R9, R9 ;  /* 0x0000000900097309 */ /* 0x000fe20000000000 */
[----:B-1----:R-:W-:-:S07]  /*21f0*/  IADD3 R6, PT, PT, R21, R6, R7 ;  /* 0x0000000615067210 */ /* 0x002fce0007ffe007 */
[----:B------:R-:W1:Y:S08]  /*2200*/  POPC R10, R10 ;  /* 0x0000000a000a7309 */ /* 0x000e700000000000 */
[----:B------:R-:W-:Y:S01]  /*2210*/  POPC R11, R11 ;  /* 0x0000000b000b7309 */ /* 0x000fe20000000000 */
[----:B-1----:R-:W-:-:S07]  /*2220*/  IADD3 R6, PT, PT, R6, R9, R10 ;  /* 0x0000000906067210 */ /* 0x002fce0007ffe00a */
[----:B------:R-:W1:Y:S02]  /*2230*/  POPC R18, R18 ;  /* 0x0000001200127309 */ /* 0x000e640000000000 */
[----:B-1----:R-:W-:-:S07]  /*2240*/  IADD3 R4, PT, PT, R6, R11, R18 ;  /* 0x0000000b06047210 */ /* 0x002fce0007ffe012 */
.L_x_45:
[----:B------:R-:W-:Y:S05]  /*2250*/  BSYNC.RECONVERGENT B1 ;  /* 0x0000000000017941 */ /* 0x000fea0003800200 */
.L_x_44:
[----:B------:R-:W-:Y:S05]  /*2260*/  @!P2 BRA `(.L_x_38) ;  /* 0x00000000005ca947 */ /* 0x000fea0003800000 */
[----:B------:R-:W1:Y:S02]  /*2270*/  LDC.64 R6, c[0x0][0x3c0] ;  /* 0x0000f000ff067b82 */ /* 0x000e640000000a00 */
[----:B-1----:R-:W-:-:S05]  /*2280*/  IMAD.WIDE R6, R29, 0x8, R6 ;  /* 0x000000081d067825 */ /* 0x002fca00078e0206 */
[----:B------:R-:W2:Y:S01]  /*2290*/  LDG.E.64 R8, desc[UR6][R6.64] ;  /* 0x0000000606087981 */ /* 0x000ea2000c1e1b00 */
[----:B------:R-:W-:Y:S02]  /*22a0*/  ISETP.NE.AND P1, PT, R20, 0x1, PT ;  /* 0x000000011400780c */ /* 0x000fe40003f25270 */
[----:B--2---:R-:W-:Y:S02]  /*22b0*/  LOP3.LUT R11, R27, R8, RZ, 0xfc, !PT ;  /* 0x000000081b0b7212 */ /* 0x004fe400078efcff */
[----:B------:R-:W-:-:S04]  /*22c0*/  LOP3.LUT R8, R25, R9, RZ, 0xfc, !PT ;  /* 0x0000000919087212 */ /* 0x000fc800078efcff */
[----:B------:R-:W-:Y:S08]  /*22d0*/  POPC R11, R11 ;  /* 0x0000000b000b7309 */ /* 0x000ff00000000000 */
[----:B------:R-:W1:Y:S02]  /*22e0*/  POPC R8, R8 ;  /* 0x0000000800087309 */ /* 0x000e640000000000 */
[----:B-1----:R-:W-:Y:S01]  /*22f0*/  IADD3 R4, PT, PT, R4, R11, R8 ;  /* 0x0000000b04047210 */ /* 0x002fe20007ffe008 */
[----:B------:R-:W-:Y:S06]  /*2300*/  @!P1 BRA `(.L_x_38) ;  /* 0x0000000000349947 */ /* 0x000fec0003800000 */
[----:B------:R-:W-:Y:S01]  /*2310*/  ISETP.NE.AND P1, PT, R20, 0x2, PT ;  /* 0x000000021400780c */ /* 0x000fe20003f25270 */
[----:B------:R-:W2:-:S12]  /*2320*/  LDG.E.64 R10, desc[UR6][R6.64+0x8] ;  /* 0x00000806060a7981 */ /* 0x000e98000c1e1b00 */
[----:B------:R-:W3:Y:S01]  /*2330*/  @P1 LDG.E.64 R8, desc[UR6][R6.64+0x10] ;  /* 0x0000100606081981 */ /* 0x000ee2000c1e1b00 */
[----:B--2---:R-:W-:Y:S02]  /*2340*/  LOP3.LUT R15, R27, R10, RZ, 0xfc, !PT ;  /* 0x0000000a1b0f7212 */ /* 0x004fe400078efcff */
[----:B------:R-:W-:-:S04]  /*2350*/  LOP3.LUT R10, R25, R11, RZ, 0xfc, !PT ;  /* 0x0000000b190a7212 */ /* 0x000fc800078efcff */
[----:B------:R-:W-:Y:S01]  /*2360*/  POPC R15, R15 ;  /* 0x0000000f000f7309 */ /* 0x000fe20000000000 */
[----:B---3--:R-:W-:Y:S02]  /*2370*/  @P1 LOP3.LUT R11, R27, R8, RZ, 0xfc, !PT ;  /* 0x000000081b0b1212 */ /* 0x008fe400078efcff */
[----:B------:R-:W-:-:S05]  /*2380*/  @P1 LOP3.LUT R8, R25, R9, RZ, 0xfc, !PT ;  /* 0x0000000919081212 */ /* 0x000fca00078efcff */
[----:B------:R-:W1:Y:S08]  /*2390*/  POPC R10, R10 ;  /* 0x0000000a000a7309 */ /* 0x000e700000000000 */
[----:B------:R-:W-:Y:S01]  /*23a0*/  @P1 POPC R11, R11 ;  /* 0x0000000b000b1309 */ /* 0x000fe20000000000 */
[----:B-1----:R-:W-:-:S07]  /*23b0*/  IADD3 R4, PT, PT, R4, R15, R10 ;  /* 0x0000000f04047210 */ /* 0x002fce0007ffe00a */
[----:B------:R-:W1:Y:S02]  /*23c0*/  @P1 POPC R8, R8 ;  /* 0x0000000800081309 */ /* 0x000e640000000000 */
[----:B-1----:R-:W-:-:S07]  /*23d0*/  @P1 IADD3 R4, PT, PT, R4, R11, R8 ;  /* 0x0000000b04041210 */ /* 0x002fce0007ffe008 */
.L_x_38:
[----:B------:R-:W-:Y:S05]  /*23e0*/  BSYNC.RECONVERGENT B0 ;  /* 0x0000000000007941 */ /* 0x000fea0003800200 */
.L_x_37:
[----:B------:R-:W1:Y:S01]  /*23f0*/  LDC.64 R10, c[0x0][0x3c8] ;  /* 0x0000f200ff0a7b82 */ /* 0x000e620000000a00 */
[----:B------:R-:W-:Y:S02]  /*2400*/  IMAD.IADD R22, R5, 0x1, -R2 ;  /* 0x0000000105167824 */ /* 0x000fe400078e0a02 */
[----:B------:R-:W-:-:S03]  /*2410*/  IMAD.MOV.U32 R6, RZ, RZ, RZ ;  /* 0x000000ffff067224 */ /* 0x000fc600078e00ff */
[C---:B------:R-:W-:Y:S02]  /*2420*/  LOP3.LUT R7, R22.reuse, 0xf, RZ, 0xc0, !PT ;  /* 0x0000000f16077812 */ /* 0x040fe400078ec0ff */
[----:B------:R-:W2:Y:S01]  /*2430*/  LDC.64 R14, c[0x0][0x3d0] ;  /* 0x0000f400ff0e7b82 */ /* 0x000ea20000000a00 */
[C---:B------:R-:W-:Y:S02]  /*2440*/  LOP3.LUT R8, R22.reuse, 0x7, RZ, 0xc0, !PT ;  /* 0x0000000716087812 */ /* 0x040fe400078ec0ff */
[C---:B------:R-:W-:Y:S02]  /*2450*/  LOP3.LUT R9, R22.reuse, 0xfffffff0, RZ, 0xc0, !PT ;  /* 0xfffffff016097812 */ /* 0x040fe400078ec0ff */
[----:B------:R-:W-:Y:S01]  /*2460*/  LOP3.LUT R22, R22, 0x3, RZ, 0xc0, !PT ;  /* 0x0000000316167812 */ /* 0x000fe200078ec0ff */
[----:B-1----:R-:W-:-:S05]  /*2470*/  IMAD.WIDE R10, R0, 0x4, R10 ;  /* 0x00000004000a7825 */ /* 0x002fca00078e020a */
[----:B-----5:R1:W-:Y:S01]  /*2480*/  STG.E desc[UR6][R10.64], R17 ;  /* 0x000000110a007986 */ /* 0x0203e2000c101906 */
[----:B--2---:R-:W-:-:S07]  /*2490*/  IMAD.WIDE R14, R0, 0x4, R14 ;  /* 0x00000004000e7825 */ /* 0x004fce00078e020e */
.L_x_57:
[----:B-1----:R-:W2:Y:S01]  /*24a0*/  LDG.E R17, desc[UR6][R12.64] ;  /* 0x000000060c117981 */ /* 0x002ea2000c1e1900 */
[----:B------:R-:W-:Y:S01]  /*24b0*/  BSSY.RECONVERGENT B0, `(.L_x_46) ;  /* 0x00000fa000007945 */ /* 0x000fe20003800200 */
[----:B--2---:R-:W-:-:S13]  /*24c0*/  ISETP.NE.AND P1, PT, R6, R17, PT ;  /* 0x000000110600720c */ /* 0x004fda0003f25270 */
[----:B------:R-:W-:Y:S05]  /*24d0*/  @!P1 BRA `(.L_x_47) ;  /* 0x0000000c00dc9947 */ /* 0x000fea0003800000 */
[----:B------:R-:W1:Y:S01]  /*24e0*/  LDC.64 R16, c[0x0][0x3b8] ;  /* 0x0000ee00ff107b82 */ /* 0x000e620000000a00 */
[----:B------:R-:W2:Y:S01]  /*24f0*/  LDCU UR8, c[0x0][0x388] ;  /* 0x00007100ff0877ac */ /* 0x000ea20008000800 */
[----:B-1----:R-:W-:-:S06]  /*2500*/  IMAD.WIDE.U32 R16, R6, 0x4, R16 ;  /* 0x0000000406107825 */ /* 0x002fcc00078e0010 */
[----:B------:R-:W2:Y:S02]  /*2510*/  LDG.E R16, desc[UR6][R16.64] ;  /* 0x0000000610107981 */ /* 0x000ea4000c1e1900 */
[----:B--2---:R-:W-:-:S13]  /*2520*/  ISETP.NE.AND P1, PT, R16, UR8, PT ;  /* 0x0000000810007c0c */ /* 0x004fda000bf25270 */
[----:B------:R-:W-:Y:S05]  /*2530*/  @!P1 BRA `(.L_x_47) ;  /* 0x0000000c00c49947 */ /* 0x000fea0003800000 */
[----:B------:R-:W-:Y:S01]  /*2540*/  BSSY.RECONVERGENT B1, `(.L_x_48) ;  /* 0x00000eb000017945 */ /* 0x000fe20003800200 */
[----:B------:R-:W-:-:S03]  /*2550*/  IMAD.MOV.U32 R27, RZ, RZ, RZ ;  /* 0x000000ffff1b7224 */ /* 0x000fc600078e00ff */
[----:B------:R-:W-:Y:S05]  /*2560*/  @P0 BRA `(.L_x_49) ;  /* 0x0000000c00a00947 */ /* 0x000fea0003800000 */
[----:B------:R-:W-:Y:S01]  /*2570*/  IMAD.IADD R16, R2, 0x1, -R5 ;  /* 0x0000000102107824 */ /* 0x000fe200078e0a05 */
[----:B------:R-:W-:Y:S01]  /*2580*/  BSSY.RECONVERGENT B2, `(.L_x_50) ;  /* 0x0000072000027945 */ /* 0x000fe20003800200 */
[----:B------:R-:W-:Y:S01]  /*2590*/  IMAD.MOV.U32 R25, RZ, RZ, 0x1 ;  /* 0x00000001ff197424 */ /* 0x000fe200078e00ff */
[----:B------:R-:W-:Y:S01]  /*25a0*/  ISETP.NE.AND P1, PT, R7, RZ, PT ;  /* 0x000000ff0700720c */ /* 0x000fe20003f25270 */
[----:B------:R-:W-:Y:S01]  /*25b0*/  IMAD.MOV.U32 R27, RZ, RZ, RZ ;  /* 0x000000ffff1b7224 */ /* 0x000fe200078e00ff */
[----:B------:R-:W-:Y:S01]  /*25c0*/  ISETP.GT.U32.AND P2, PT, R16, -0x10, PT ;  /* 0xfffffff01000780c */ /* 0x000fe20003f44070 */
[----:B------:R-:W-:Y:S01]  /*25d0*/  IMAD.MOV.U32 R26, RZ, RZ, R2 ;  /* 0x000000ffff1a7224 */ /* 0x000fe200078e0002 */
[CC--:B------:R-:W-:Y:S02]  /*25e0*/  SHF.L.U64.HI R23, R25.reuse, R6.reuse, RZ ;  /* 0x0000000619177219 */ /* 0x0c0fe400000102ff */
[----:B------:R-:W-:-:S09]  /*25f0*/  SHF.L.U32 R25, R25, R6, RZ ;  /* 0x0000000619197219 */ /* 0x000fd200000006ff */
[----:B------:R-:W-:Y:S05]  /*2600*/  @P2 BRA `(.L_x_51) ;  /* 0x0000000400a42947 */ /* 0x000fea0003800000 */
[----:B------:R-:W-:Y:S02]  /*2610*/  IMAD.MOV.U32 R27, RZ, RZ, RZ ;  /* 0x000000ffff1b7224 */ /* 0x000fe400078e00ff */
[----:B------:R-:W-:Y:S02]  /*2620*/  IMAD.MOV.U32 R26, RZ, RZ, R2 ;  /* 0x000000ffff1a7224 */ /* 0x000fe400078e0002 */
[----:B------:R-:W-:-:S07]  /*2630*/  IMAD.MOV.U32 R24, RZ, RZ, RZ ;  /* 0x000000ffff187224 */ /* 0x000fce00078e00ff */
.L_x_52:
[----:B------:R-:W1:Y:S02]  /*2640*/  LDC.64 R20, c[0x0][0x3c0] ;  /* 0x0000f000ff147b82 */ /* 0x000e640000000a00 */
[----:B-1----:R-:W-:-:S05]  /*2650*/  IMAD.WIDE R20, R26, 0x8, R20 ;  /* 0x000000081a147825 */ /* 0x002fca00078e0214 */
[----:B------:R-:W2:Y:S04]  /*2660*/  LDG.E.64 R16, desc[UR6][R20.64] ;  /* 0x0000000614107981 */ /* 0x000ea8000c1e1b00 */
[----:B------:R-:W3:Y:S01]  /*2670*/  LDG.E.64 R18, desc[UR6][R20.64+0x8] ;  /* 0x0000080614127981 */ /* 0x000ee2000c1e1b00 */
[----:B--2---:R-:W-:Y:S02]  /*2680*/  LOP3.LUT R29, R16, R25, RZ, 0xfc, !PT ;  /* 0x00000019101d7212 */ /* 0x004fe400078efcff */
[----:B------:R-:W-:Y:S02]  /*2690*/  LOP3.LUT R28, R17, R23, RZ, 0xfc, !PT ;  /* 0x00000017111c7212 */ /* 0x000fe400078efcff */
[----:B------:R-:W2:Y:S01]  /*26a0*/  LDG.E.64 R16, desc[UR6][R20.64+0x10] ;  /* 0x0000100614107981 */ /* 0x000ea2000c1e1b00 */
[----:B---3--:R-:W-:-:S02]  /*26b0*/  LOP3.LUT R18, R18, R25, RZ, 0xfc, !PT ;  /* 0x0000001912127212 */ /* 0x008fc400078efcff */
[----:B------:R-:W-:Y:S01]  /*26c0*/  LOP3.LUT R19, R19, R23, RZ, 0xfc, !PT ;  /* 0x0000001713137212 */ /* 0x000fe200078efcff */
[----:B------:R-:W-:Y:S08]  /*26d0*/  POPC R29, R29 ;  /* 0x0000001d001d7309 */ /* 0x000ff00000000000 */
[----:B------:R-:W1:Y:S08]  /*26e0*/  POPC R28, R28 ;  /* 0x0000001c001c7309 */ /* 0x000e700000000000 */
[----:B------:R-:W-:Y:S08]  /*26f0*/  POPC R18, R18 ;  /* 0x0000001200127309 */ /* 0x000ff00000000000 */
[----:B------:R-:W3:Y:S01]  /*2700*/  POPC R19, R19 ;  /* 0x0000001300137309 */ /* 0x000ee20000000000 */
[----:B-1----:R-:W-:-:S04]  /*2710*/  IADD3 R27, PT, PT, R27, R29, R28 ;  /* 0x0000001d1b1b7210 */ /* 0x002fc80007ffe01c */
[----:B---3--:R-:W-:Y:S02]  /*2720*/  IADD3 R27, PT, PT, R27, R18, R19 ;  /* 0x000000121b1b7210 */ /* 0x008fe40007ffe013 */
[----:B------:R-:W3:Y:S01]  /*2730*/  LDG.E.64 R18, desc[UR6][R20.64+0x18] ;  /* 0x0000180614127981 */ /* 0x000ee2000c1e1b00 */
[----:B--2---:R-:W-:Y:S02]  /*2740*/  LOP3.LUT R28, R16, R25, RZ, 0xfc, !PT ;  /* 0x00000019101c7212 */ /* 0x004fe400078efcff */
[----:B------:R-:W-:Y:S02]  /*2750*/  LOP3.LUT R29, R17, R23, RZ, 0xfc, !PT ;  /* 0x00000017111d7212 */ /* 0x000fe400078efcff */
[----:B------:R-:W2:Y:S02]  /*2760*/  LDG.E.64 R16, desc[UR6][R20.64+0x20] ;  /* 0x0000200614107981 */ /* 0x000ea4000c1e1b00 */
[----:B------:R-:W-:Y:S08]  /*2770*/  POPC R28, R28 ;  /* 0x0000001c001c7309 */ /* 0x000ff00000000000 */
[----:B------:R-:W1:Y:S01]  /*2780*/  POPC R29, R29 ;  /* 0x0000001d001d7309 */ /* 0x000e620000000000 */
[----:B---3--:R-:W-:-:S02]  /*2790*/  LOP3.LUT R18, R18, R25, RZ, 0xfc, !PT ;  /* 0x0000001912127212 */ /* 0x008fc400078efcff */
[----:B------:R-:W-:-:S05]  /*27a0*/  LOP3.LUT R19, R19, R23, RZ, 0xfc, !PT ;  /* 0x0000001713137212 */ /* 0x000fca00078efcff */
        /* <DEDUP_REMOVED lines=9> */
[----:B------:R-:W1:Y:S02]  /*2840*/  POPC R28, R28 ;  /* 0x0000001c001c7309 */ /* 0x000e640000000000 */
[----:B-1----:R-:W-:-:S02]  /*2850*/  IADD3 R27, PT, PT, R27, R29, R28 ;  /* 0x0000001d1b1b7210 */ /* 0x002fc40007ffe01c */
[----:B---3--:R-:W-:Y:S02]  /*2860*/  LOP3.LUT R18, R18, R25, RZ, 0xfc, !PT ;  /* 0x0000001912127212 */ /* 0x008fe400078efcff */
[----:B------:R-:W-:-:S04]  /*2870*/  LOP3.LUT R19, R19, R23, RZ, 0xfc, !PT ;  /* 0x0000001713137212 */ /* 0x000fc800078efcff */
[----:B------:R-:W-:Y:S08]  /*2880*/  POPC R18, R18 ;  /* 0x0000001200127309 */ /* 0x000ff00000000000 */
[----:B------:R-:W1:Y:S02]  /*2890*/  POPC R19, R19 ;  /* 0x0000001300137309 */ /* 0x000e640000000000 */
[----:B-1----:R-:W-:-:S02]  /*28a0*/  IADD3 R27, PT, PT, R27, R18, R19 ;  /* 0x000000121b1b7210 */ /* 0x002fc40007ffe013 */
        /* <DEDUP_REMOVED lines=36> */
[----:B------:R1:W3:Y:S01]  /*2af0*/  LDG.E.64 R18, desc[UR6][R20.64+0x70] ;  /* 0x0000700614127981 */ /* 0x0002e2000c1e1b00 */
[----:B--2---:R-:W-:Y:S02]  /*2b00*/  LOP3.LUT R28, R16, R25, RZ, 0xfc, !PT ;  /* 0x00000019101c7212 */ /* 0x004fe400078efcff */
[----:B------:R-:W-:Y:S02]  /*2b10*/  LOP3.LUT R29, R17, R23, RZ, 0xfc, !PT ;  /* 0x00000017111d7212 */ /* 0x000fe400078efcff */
[----:B------:R-:W2:Y:S04]  /*2b20*/  LDG.E.64 R16, desc[UR6][R20.64+0x68] ;  /* 0x0000680614107981 */ /* 0x000ea8000c1e1b00 */
[----:B------:R-:W1:Y:S01]  /*2b30*/  LDG.E.64 R20, desc[UR6][R20.64+0x78] ;  /* 0x0000780614147981 */ /* 0x000e62000c1e1b00 */
[----:B------:R-:W-:Y:S08]  /*2b40*/  POPC R28, R28 ;  /* 0x0000001c001c7309 */ /* 0x000ff00000000000 */
[----:B------:R-:W4:Y:S02]  /*2b50*/  POPC R29, R29 ;  /* 0x0000001d001d7309 */ /* 0x000f240000000000 */
[----:B----4-:R-:W-:Y:S01]  /*2b60*/  IADD3 R27, PT, PT, R27, R28, R29 ;  /* 0x0000001c1b1b7210 */ /* 0x010fe20007ffe01d */
[----:B------:R-:W-:-:S05]  /*2b70*/  VIADD R24, R24, 0x10 ;  /* 0x0000001018187836 */ /* 0x000fca0000000000 */
[----:B------:R-:W-:Y:S01]  /*2b80*/  ISETP.NE.AND P2, PT, R24, R9, PT ;  /* 0x000000091800720c */ /* 0x000fe20003f45270 */
[----:B------:R-:W-:Y:S01]  /*2b90*/  VIADD R26, R26, 0x10 ;  /* 0x000000101a1a7836 */ /* 0x000fe20000000000 */
[----:B--2---:R-:W-:Y:S02]  /*2ba0*/  LOP3.LUT R16, R16, R25, RZ, 0xfc, !PT ;  /* 0x0000001910107212 */ /* 0x004fe400078efcff */
[----:B------:R-:W-:-:S04]  /*2bb0*/  LOP3.LUT R28, R17, R23, RZ, 0xfc, !PT ;  /* 0x00000017111c7212 */ /* 0x000fc800078efcff */
[----:B------:R-:W-:Y:S08]  /*2bc0*/  POPC R16, R16 ;  /* 0x0000001000107309 */ /* 0x000ff00000000000 */
[----:B------:R-:W2:Y:S01]  /*2bd0*/  POPC R17, R28 ;  /* 0x0000001c00117309 */ /* 0x000ea20000000000 */
[----:B-1----:R-:W-:Y:S02]  /*2be0*/  LOP3.LUT R20, R20, R25, RZ, 0xfc, !PT ;  /* 0x0000001914147212 */ /* 0x002fe400078efcff */
[----:B--2---:R-:W-:-:S02]  /*2bf0*/  IADD3 R16, PT, PT, R27, R16, R17 ;  /* 0x000000101b107210 */ /* 0x004fc40007ffe011 */
[----:B---3--:R-:W-:Y:S02]  /*2c00*/  LOP3.LUT R17, R18, R25, RZ, 0xfc, !PT ;  /* 0x0000001912117212 */ /* 0x008fe400078efcff */
[-C--:B------:R-:W-:Y:S02]  /*2c10*/  LOP3.LUT R18, R19, R23.reuse, RZ, 0xfc, !PT ;  /* 0x0000001713127212 */ /* 0x080fe400078efcff */
[----:B------:R-:W-:Y:S02]  /*2c20*/  LOP3.LUT R19, R21, R23, RZ, 0xfc, !PT ;  /* 0x0000001715137212 */ /* 0x000fe400078efcff */
[----:B------:R-:W-:Y:S08]  /*2c30*/  POPC R17, R17 ;  /* 0x0000001100117309 */ /* 0x000ff00000000000 */
[----:B------:R-:W1:Y:S08]  /*2c40*/  POPC R18, R18 ;  /* 0x0000001200127309 */ /* 0x000e700000000000 */
[----:B------:R-:W-:Y:S08]  /*2c50*/  POPC R27, R20 ;  /* 0x00000014001b7309 */ /* 0x000ff00000000000 */
[----:B------:R-:W2:Y:S01]  /*2c60*/  POPC R19, R19 ;  /* 0x0000001300137309 */ /* 0x000ea20000000000 */
[----:B-1----:R-:W-:-:S04]  /*2c70*/  IADD3 R16, PT, PT, R16, R17, R18 ;  /* 0x0000001110107210 */ /* 0x002fc80007ffe012 */
[----:B--2---:R-:W-:Y:S01]  /*2c80*/  IADD3 R27, PT, PT, R16, R27, R19 ;  /* 0x0000001b101b7210 */ /* 0x004fe20007ffe013 */
[----:B------:R-:W-:Y:S06]  /*2c90*/  @P2 BRA `(.L_x_52) ;  /* 0xfffffff800682947 */ /* 0x000fec000383ffff */
.L_x_51:
[----:B------:R-:W-:Y:S05]  /*2ca0*/  BSYNC.RECONVERGENT B2 ;  /* 0x0000000000027941 */ /* 0x000fea0003800200 */
.L_x_50:
[----:B------:R-:W-:Y:S05]  /*2cb0*/  @!P1 BRA `(.L_x_49) ;  /* 0x0000000400cc9947 */ /* 0x000fea0003800000 */
[----:B------:R-:W-:Y:S01]  /*2cc0*/  VIADD R16, R7, 0xffffffff ;  /* 0xffffffff07107836 */ /* 0x000fe20000000000 */
[----:B------:R-:W-:Y:S01]  /*2cd0*/  BSSY.RECONVERGENT B2, `(.L_x_53) ;  /* 0x0000037000027945 */ /* 0x000fe20003800200 */
[----:B------:R-:W-:-:S03]  /*2ce0*/  ISETP.NE.AND P2, PT, R8, RZ, PT ;  /* 0x000000ff0800720c */ /* 0x000fc60003f45270 */
[----:B------:R-:W-:-:S13]  /*2cf0*/  ISETP.GE.U32.AND P1, PT, R16, 0x7, PT ;  /* 0x000000071000780c */ /* 0x000fda0003f26070 */
[----:B------:R-:W-:Y:S05]  /*2d00*/  @!P1 BRA `(.L_x_54) ;  /* 0x0000000000cc9947 */ /* 0x000fea0003800000 */
[----:B------:R-:W1:Y:S02]  /*2d10*/  LDC.64 R16, c[0x0][0x3c0] ;  /* 0x0000f000ff107b82 */ /* 0x000e640000000a00 */
[----:B-1----:R-:W-:-:S05]  /*2d20*/  IMAD.WIDE R16, R26, 0x8, R16 ;  /* 0x000000081a107825 */ /* 0x002fca00078e0210 */
[----:B------:R-:W2:Y:S04]  /*2d30*/  LDG.E.64 R18, desc[UR6][R16.64] ;  /* 0x0000000610127981 */ /* 0x000ea8000c1e1b00 */
[----:B------:R-:W3:Y:S01]  /*2d40*/  LDG.E.64 R28, desc[UR6][R16.64+0x10] ;  /* 0x00001006101c7981 */ /* 0x000ee2000c1e1b00 */
[----:B--2---:R-:W-:Y:S02]  /*2d50*/  LOP3.LUT R20, R18, R25, RZ, 0xfc, !PT ;  /* 0x0000001912147212 */ /* 0x004fe400078efcff */
[----:B------:R-:W-:Y:S02]  /*2d60*/  LOP3.LUT R21, R19, R23, RZ, 0xfc, !PT ;  /* 0x0000001713157212 */ /* 0x000fe400078efcff */
[----:B------:R-:W2:Y:S02]  /*2d70*/  LDG.E.64 R18, desc[UR6][R16.64+0x8] ;  /* 0x0000080610127981 */ /* 0x000ea4000c1e1b00 */
[----:B------:R-:W-:Y:S08]  /*2d80*/  POPC R20, R20 ;  /* 0x0000001400147309 */ /* 0x000ff00000000000 */
[----:B------:R-:W1:Y:S02]  /*2d90*/  POPC R21, R21 ;  /* 0x0000001500157309 */ /* 0x000e640000000000 */
[----:B-1----:R-:W-:-:S02]  /*2da0*/  IADD3 R27, PT, PT, R27, R20, R21 ;  /* 0x000000141b1b7210 */ /* 0x002fc40007ffe015 */
[----:B------:R-:W4:Y:S01]  /*2db0*/  LDG.E.64 R20, desc[UR6][R16.64+0x18] ;  /* 0x0000180610147981 */ /* 0x000f22000c1e1b00 */
[----:B--2---:R-:W-:Y:S02]  /*2dc0*/  LOP3.LUT R19, R19, R23, RZ, 0xfc, !PT ;  /* 0x0000001713137212 */ /* 0x004fe400078efcff */
[----:B------:R-:W-:-:S04]  /*2dd0*/  LOP3.LUT R18, R18, R25, RZ, 0xfc, !PT ;  /* 0x0000001912127212 */ /* 0x000fc800078efcff */
[----:B------:R-:W-:Y:S08]  /*2de0*/  POPC R24, R18 ;  /* 0x0000001200187309 */ /* 0x000ff00000000000 */
[----:B------:R-:W1:Y:S02]  /*2df0*/  POPC R19, R19 ;  /* 0x0000001300137309 */ /* 0x000e640000000000 */
[----:B-1----:R-:W-:-:S02]  /*2e00*/  IADD3 R24, PT, PT, R27, R24, R19 ;  /* 0x000000181b187210 */ /* 0x002fc40007ffe013 */
[----:B---3--:R-:W-:Y:S02]  /*2e10*/  LOP3.LUT R27, R28, R25, RZ, 0xfc, !PT ;  /* 0x000000191c1b7212 */ /* 0x008fe400078efcff */
[----:B------:R-:W-:Y:S02]  /*2e20*/  LOP3.LUT R28, R29, R23, RZ, 0xfc, !PT ;  /* 0x000000171d1c7212 */ /* 0x000fe400078efcff */
[----:B------:R-:W-:Y:S08]  /*2e30*/  POPC R19, R27 ;  /* 0x0000001b00137309 */ /* 0x000ff00000000000 */
[----:B------:R1:W2:Y:S02]  /*2e40*/  POPC R27, R28 ;  /* 0x0000001c001b7309 */ /* 0x0002a40000000000 */
[----:B-1----:R-:W3:Y:S01]  /*2e50*/  LDG.E.64 R28, desc[UR6][R16.64+0x20] ;  /* 0x00002006101c7981 */ /* 0x002ee2000c1e1b00 */
[----:B--2---:R-:W-:-:S02]  /*2e60*/  IADD3 R24, PT, PT, R24, R19, R27 ;  /* 0x0000001318187210 */ /* 0x004fc40007ffe01b */
[----:B----4-:R-:W-:Y:S02]  /*2e70*/  LOP3.LUT R19, R20, R25, RZ, 0xfc, !PT ;  /* 0x0000001914137212 */ /* 0x010fe400078efcff */
[----:B------:R-:W-:-:S04]  /*2e80*/  LOP3.LUT R20, R21, R23, RZ, 0xfc, !PT ;  /* 0x0000001715147212 */ /* 0x000fc800078efcff */
[----:B------:R1:W-:Y:S02]  /*2e90*/  POPC R18, R20 ;  /* 0x0000001400127309 */ /* 0x0003e40000000000 */
[----:B-1----:R-:W2:Y:S06]  /*2ea0*/  LDG.E.64 R20, desc[UR6][R16.64+0x28] ;  /* 0x0000280610147981 */ /* 0x002eac000c1e1b00 */
[----:B------:R-:W1:Y:S02]  /*2eb0*/  POPC R19, R19 ;  /* 0x0000001300137309 */ /* 0x000e640000000000 */
[----:B-1----:R-:W-:-:S02]  /*2ec0*/  IADD3 R24, PT, PT, R24, R19, R18 ;  /* 0x0000001318187210 */ /* 0x002fc40007ffe012 */
[----:B------:R-:W4:Y:S04]  /*2ed0*/  LDG.E.64 R18, desc[UR6][R16.64+0x30] ;  /* 0x0000300610127981 */ /* 0x000f28000c1e1b00 */
[----:B------:R-:W5:Y:S01]  /*2ee0*/  LDG.E.64 R16, desc[UR6][R16.64+0x38] ;  /* 0x0000380610107981 */ /* 0x000f62000c1e1b00 */
[----:B------:R-:W-:Y:S01]  /*2ef0*/  VIADD R26, R26, 0x8 ;  /* 0x000000081a1a7836 */ /* 0x000fe20000000000 */
[----:B---3--:R-:W-:Y:S02]  /*2f00*/  LOP3.LUT R27, R28, R25, RZ, 0xfc, !PT ;  /* 0x000000191c1b7212 */ /* 0x008fe400078efcff */
[----:B------:R-:W-:-:S04]  /*2f10*/  LOP3.LUT R28, R29, R23, RZ, 0xfc, !PT ;  /* 0x000000171d1c7212 */ /* 0x000fc800078efcff */
[----:B------:R-:W-:Y:S08]  /*2f20*/  POPC R27, R27 ;  /* 0x0000001b001b7309 */ /* 0x000ff00000000000 */
[----:B------:R-:W1:Y:S01]  /*2f30*/  POPC R28, R28 ;  /* 0x0000001c001c7309 */ /* 0x000e620000000000 */
[----:B--2---:R-:W-:Y:S02]  /*2f40*/  LOP3.LUT R29, R21, R23, RZ, 0xfc, !PT ;  /* 0x00000017151d7212 */ /* 0x004fe400078efcff */
[----:B-1----:R-:W-:-:S02]  /*2f50*/  IADD3 R24, PT, PT, R24, R27, R28 ;  /* 0x0000001b18187210 */ /* 0x002fc40007ffe01c */
[----:B------:R-:W-:-:S03]  /*2f60*/  LOP3.LUT R28, R20, R25, RZ, 0xfc, !PT ;  /* 0x00000019141c7212 */ /* 0x000fc600078efcff */
[----:B------:R-:W-:Y:S08]  /*2f70*/  POPC R20, R29 ;  /* 0x0000001d00147309 */ /* 0x000ff00000000000 */
[----:B------:R-:W1:Y:S02]  /*2f80*/  POPC R21, R28 ;  /* 0x0000001c00157309 */ /* 0x000e640000000000 */
[----:B-1----:R-:W-:-:S02]  /*2f90*/  IADD3 R20, PT, PT, R24, R21, R20 ;  /* 0x0000001518147210 */ /* 0x002fc40007ffe014 */
[----:B----4-:R-:W-:Y:S02]  /*2fa0*/  LOP3.LUT R21, R18, R25, RZ, 0xfc, !PT ;  /* 0x0000001912157212 */ /* 0x010fe400078efcff */
[----:B------:R-:W-:Y:S02]  /*2fb0*/  LOP3.LUT R24, R19, R23, RZ, 0xfc, !PT ;  /* 0x0000001713187212 */ /* 0x000fe400078efcff */
[----:B-----5:R-:W-:Y:S02]  /*2fc0*/  LOP3.LUT R19, R16, R25, RZ, 0xfc, !PT ;  /* 0x0000001910137212 */ /* 0x020fe400078efcff */
[----:B------:R-:W-:Y:S01]  /*2fd0*/  LOP3.LUT R16, R17, R23, RZ, 0xfc, !PT ;  /* 0x0000001711107212 */ /* 0x000fe200078efcff */
[----:B------:R-:W-:Y:S08]  /*2fe0*/  POPC R21, R21 ;  /* 0x0000001500157309 */ /* 0x000ff00000000000 */
[----:B------:R-:W1:Y:S08]  /*2ff0*/  POPC R18, R24 ;  /* 0x0000001800127309 */ /* 0x000e700000000000 */
[----:B------:R-:W-:Y:S08]  /*3000*/  POPC R27, R19 ;  /* 0x00000013001b7309 */ /* 0x000ff00000000000 */
[----:B------:R-:W2:Y:S01]  /*3010*/  POPC R16, R16 ;  /* 0x0000001000107309 */ /* 0x000ea20000000000 */
[----:B-1----:R-:W-:-:S04]  /*3020*/  IADD3 R18, PT, PT, R20, R21, R18 ;  /* 0x0000001514127210 */ /* 0x002fc80007ffe012 */
[----:B--2---:R-:W-:-:S07]  /*3030*/  IADD3 R27, PT, PT, R18, R27, R16 ;  /* 0x0000001b121b7210 */ /* 0x004fce0007ffe010 */
.L_x_54:
[----:B------:R-:W-:Y:S05]  /*3040*/  BSYNC.RECONVERGENT B2 ;  /* 0x0000000000027941 */ /* 0x000fea0003800200 */
.L_x_53:
        /* <DEDUP_REMOVED lines=19> */
[----:B------:R-:W-:-:S05]  /*3180*/  LOP3.LUT R19, R19, R23, RZ, 0xfc, !PT ;  /* 0x0000001713137212 */ /* 0x000fca00078efcff */
[----:B------:R-:W1:Y:S01]  /*3190*/  POPC R28, R28 ;  /* 0x0000001c001c7309 */ /* 0x000e620000000000 */
[----:B-----5:R-:W-:Y:S02]  /*31a0*/  LOP3.LUT R16, R16, R25, RZ, 0xfc, !PT ;  /* 0x0000001910107212 */ /* 0x020fe400078efcff */
[----:B------:R-:W-:-:S05]  /*31b0*/  LOP3.LUT R17, R17, R23, RZ, 0xfc, !PT ;  /* 0x0000001711117212 */ /* 0x000fca00078efcff */
        /* <DEDUP_REMOVED lines=10> */
.L_x_56:
[----:B------:R-:W-:Y:S05]  /*3260*/  BSYNC.RECONVERGENT B2 ;  /* 0x0000000000027941 */ /* 0x000fea0003800200 */
.L_x_55:
        /* <DEDUP_REMOVED lines=24> */
.L_x_49:
[----:B------:R-:W-:Y:S05]  /*33f0*/  BSYNC.RECONVERGENT B1 ;  /* 0x0000000000017941 */ /* 0x000fea0003800200 */
.L_x_48:
[----:B------:R-:W2:Y:S01]  /*3400*/  LDG.E R16, desc[UR6][R14.64] ;  /* 0x000000060e107981 */ /* 0x000ea2000c1e1900 */
[----:B------:R-:W-:-:S05]  /*3410*/  IMAD.IADD R27, R4, 0x1, -R27 ;  /* 0x00000001041b7824 */ /* 0x000fca00078e0a1b */
[----:B--2---:R-:W-:-:S13]  /*3420*/  ISETP.GT.AND P1, PT, R27, R16, PT ;  /* 0x000000101b00720c */ /* 0x004fda0003f24270 */
[----:B------:R1:W-:Y:S04]  /*3430*/  @P1 STG.E desc[UR6][R10.64], R6 ;  /* 0x000000060a001986 */ /* 0x0003e8000c101906 */
[----:B------:R1:W-:Y:S02]  /*3440*/  @P1 STG.E desc[UR6][R14.64], R27 ;  /* 0x0000001b0e001986 */ /* 0x0003e4000c101906 */
.L_x_47:
[----:B------:R-:W-:Y:S05]  /*3450*/  BSYNC.RECONVERGENT B0 ;  /* 0x0000000000007941 */ /* 0x000fea0003800200 */
.L_x_46:
[----:B------:R-:W2:Y:S01]  /*3460*/  LDCU UR8, c[0x0][0x384] ;  /* 0x00007080ff0877ac */ /* 0x000ea20008000800 */
[----:B-1----:R-:W-:-:S05]  /*3470*/  VIADD R6, R6, 0x1 ;  /* 0x0000000106067836 */ /* 0x002fca0000000000 */
[----:B--2---:R-:W-:-:S13]  /*3480*/  ISETP.NE.AND P1, PT, R6, UR8, PT ;  /* 0x0000000806007c0c */ /* 0x004fda000bf25270 */
[----:B------:R-:W-:Y:S05]  /*3490*/  @P1 BRA `(.L_x_57) ;  /* 0xfffffff000001947 */ /* 0x000fea000383ffff */
.L_x_21:
[----:B------:R-:W-:Y:S05]  /*34a0*/  BSYNC.RECONVERGENT B4 ;  /* 0x0000000000047941 */ /* 0x000fea0003800200 */
.L_x_20:
[----:B------:R-:W1:Y:S01]  /*34b0*/  LDCU UR8, c[0x0][0x380] ;  /* 0x00007000ff0877ac */ /* 0x000e620008000800 */
[----:B------:R-:W-:-:S05]  /*34c0*/  IMAD.IADD R0, R3, 0x1, R0 ;  /* 0x0000000103007824 */ /* 0x000fca00078e0200 */
[----:B-1----:R-:W-:-:S13]  /*34d0*/  ISETP.GE.AND P0, PT, R0, UR8, PT ;  /* 0x0000000800007c0c */ /* 0x002fda000bf06270 */
[----:B------:R-:W-:Y:S05]  /*34e0*/  @!P0 BRA `(.L_x_58) ;  /* 0xffffffd400908947 */ /* 0x000fea000383ffff */
[----:B------:R-:W-:Y:S05]  /*34f0*/  EXIT ;  /* 0x000000000000794d */ /* 0x000fea0003800000 */
.L_x_59:
        /* <DEDUP_REMOVED lines=16> */
.L_x_98:


//--------------------- .text.my_count_nodes_in_part --------------------------
	.section	.text.my_count_nodes_in_part,"ax",@progbits
	.align	128
        .global         my_count_nodes_in_part
        .type           my_count_nodes_in_part,@function
        .size           my_count_nodes_in_part,(.L_x_99 - my_count_nodes_in_part)
        .other          my_count_nodes_in_part,@"STO_CUDA_ENTRY STV_DEFAULT"
my_count_nodes_in_part:
.text.my_count_nodes_in_part:
        /* <DEDUP_REMOVED lines=8> */
[----:B------:R-:W0:Y:S01]  /*0080*/  LDC.64 R6, c[0x0][0x388] ;  /* 0x0000e200ff067b82 */ /* 0x000e220000000a00 */
[----:B------:R-:W1:Y:S01]  /*0090*/  LDCU UR4, c[0x0][0x370] ;  /* 0x00006e00ff0477ac */ /* 0x000e620008000800 */
[----:B------:R-:W2:Y:S06]  /*00a0*/  LDCU.64 UR6, c[0x0][0x358] ;  /* 0x00006b00ff0677ac */ /* 0x000eac0008000a00 */
[----:B------:R-:W3:Y:S01]  /*00b0*/  LDC.64 R8, c[0x0][0x390] ;  /* 0x0000e400ff087b82 */ /* 0x000ee20000000a00 */
[----:B-1----:R-:W-:-:S07]  /*00c0*/  IMAD R11, R11, UR4, RZ ;  /* 0x000000040b0b7c24 */ /* 0x002fce000f8e02ff */
.L_x_60:
[----:B0-----:R-:W-:-:S06]  /*00d0*/  IMAD.WIDE R2, R0, 0x4, R6 ;  /* 0x0000000400027825 */ /* 0x001fcc00078e0206 */
[----:B--2---:R-:W3:Y:S01]  /*00e0*/  LDG.E R3, desc[UR6][R2.64] ;  /* 0x0000000602037981 */ /* 0x004ee2000c1e1900 */
[----:B------:R-:W-:Y:S01]  /*00f0*/  IADD3 R0, PT, PT, R11, R0, RZ ;  /* 0x000000000b007210 */ /* 0x000fe20007ffe0ff */
[----:B-1----:R-:W-:-:S03]  /*0100*/  HFMA2 R13, -RZ, RZ, 0, 5.9604644775390625e-08 ;  /* 0x00000001ff0d7431 */ /* 0x002fc600000001ff */
[----:B------:R-:W-:Y:S01]  /*0110*/  ISETP.GE.AND P0, PT, R0, UR5, PT ;  /* 0x0000000500007c0c */ /* 0x000fe2000bf06270 */
[----:B---3--:R-:W-:-:S05]  /*0120*/  IMAD.WIDE R4, R3, 0x4, R8 ;  /* 0x0000000403047825 */ /* 0x008fca00078e0208 */
[----:B------:R1:W-:Y:S07]  /*0130*/  REDG.E.ADD.STRONG.GPU desc[UR6][R4.64], R13 ;  /* 0x0000000d0400798e */ /* 0x0003ee000c12e106 */
[----:B------:R-:W-:Y:S05]  /*0140*/  @!P0 BRA `(.L_x_60) ;  /* 0xfffffffc00e08947 */ /* 0x000fea000383ffff */
[----:B------:R-:W-:Y:S05]  /*0150*/  EXIT ;  /* 0x000000000000794d */ /* 0x000fea0003800000 */
.L_x_61:
        /* <DEDUP_REMOVED lines=10> */
.L_x_99:


//--------------------- .text.my_finalize_bipartition --------------------------
	.section	.text.my_finalize_bipartition,"ax",@progbits
	.align	128
        .global         my_finalize_bipartition
        .type           my_finalize_bipartition,@function
        .size           my_finalize_bipartition,(.L_x_100 - my_finalize_bipartition)
        .other          my_finalize_bipartition,@"STO_CUDA_ENTRY STV_DEFAULT"
my_finalize_bipartition:
.text.my_finalize_bipartition:
[----:B------:R-:W-:Y:S01]  /*0000*/  LDC R1, c[0x0][0x37c] ;  /* 0x0000df00ff017b82 */ /* 0x000fe20000000800 */
[----:B------:R-:W0:Y:S01]  /*0010*/  S2R R7, SR_TID.X ;  /* 0x0000000000077919 */ /* 0x000e220000002100 */
[----:B------:R-:W0:Y:S02]  /*0020*/  LDCU UR4, c[0x0][0x380] ;  /* 0x00007000ff0477ac */ /* 0x000e240008000800 */
[----:B0-----:R-:W-:-:S13]  /*0030*/  ISETP.GE.AND P0, PT, R7, UR4, PT ;  /* 0x0000000407007c0c */ /* 0x001fda000bf06270 */
[----:B------:R-:W-:Y:S05]  /*0040*/  @P0 EXIT ;  /* 0x000000000000094d */ /* 0x000fea0003800000 */
[----:B------:R-:W0:Y:S01]  /*0050*/  LDC.64 R2, c[0x0][0x388] ;  /* 0x0000e200ff027b82 */ /* 0x000e220000000a00 */
[----:B------:R-:W1:Y:S01]  /*0060*/  LDCU UR4, c[0x0][0x360] ;  /* 0x00006c00ff0477ac */ /* 0x000e620008000800 */
[----:B------:R-:W2:Y:S01]  /*0070*/  LDCU.64 UR6, c[0x0][0x358] ;  /* 0x00006b00ff0677ac */ /* 0x000ea20008000a00 */
[----:B------:R-:W3:Y:S02]  /*0080*/  LDCU UR5, c[0x0][0x380] ;  /* 0x00007000ff0577ac */ /* 0x000ee40008000800 */
.L_x_62:
[----:B0-----:R-:W-:-:S05]  /*0090*/  IMAD.WIDE R4, R7, 0x4, R2 ;  /* 0x0000000407047825 */ /* 0x001fca00078e0202 */
[----:B--2---:R-:W2:Y:S01]  /*00a0*/  LDG.E R0, desc[UR6][R4.64] ;  /* 0x0000000604007981 */ /* 0x004ea2000c1e1900 */
[----:B-1----:R-:W-:Y:S01]  /*00b0*/  VIADD R7, R7, UR4 ;  /* 0x0000000407077c36 */ /* 0x002fe20008000000 */
[----:B--2---:R-:W-:-:S13]  /*00c0*/  ISETP.NE.AND P0, PT, R0, -0x1, PT ;  /* 0xffffffff0000780c */ /* 0x004fda0003f05270 */
[----:B------:R-:W0:Y:S02]  /*00d0*/  @P0 LDC R9, c[0x0][0x384] ;  /* 0x0000e100ff090b82 */ /* 0x000e240000000800 */
[----:B0-----:R-:W-:-:S05]  /*00e0*/  @P0 IADD3 R9, PT, PT, R0, 0x1, -R9 ;  /* 0x0000000100090810 */ /* 0x001fca0007ffe809 */
[----:B------:R4:W-:Y:S01]  /*00f0*/  @P0 STG.E desc[UR6][R4.64], R9 ;  /* 0x0000000904000986 */ /* 0x0009e2000c101906 */
[----:B---3--:R-:W-:-:S13]  /*0100*/  ISETP.GE.AND P0, PT, R7, UR5, PT ;  /* 0x0000000507007c0c */ /* 0x008fda000bf06270 */
[----:B----4-:R-:W-:Y:S05]  /*0110*/  @!P0 BRA `(.L_x_62) ;  /* 0xfffffffc00dc8947 */ /* 0x010fea000383ffff */
[----:B------:R-:W-:Y:S05]  /*0120*/  EXIT ;  /* 0x000000000000794d */ /* 0x000fea0003800000 */
.L_x_63:
        /* <DEDUP_REMOVED lines=13> */
.L_x_100:


//--------------------- .text.my_greedy_bipartition --------------------------
	.section	.text.my_greedy_bipartition,"ax",@progbits
	.align	128
        .global         my_greedy_bipartition
        .type           my_greedy_bipartition,@function
        .size           my_greedy_bipartition,(.L_x_101 - my_greedy_bipartition)
        .other          my_greedy_bipartition,@"STO_CUDA_ENTRY STV_DEFAULT"
my_greedy_bipartition:
.text.my_greedy_bipartition:
[----:B------:R-:W-:Y:S01]  /*0000*/  LDC R1, c[0x0][0x37c] ;  /* 0x0000df00ff017b82 */ /* 0x000fe20000000800 */
[----:B------:R-:W0:Y:S01]  /*0010*/  S2R R11, SR_TID.X ;  /* 0x00000000000b7919 */ /* 0x000e220000002100 */
[----:B------:R-:W1:Y:S01]  /*0020*/  LDCU UR5, c[0x0][0x384] ;  /* 0x00007080ff0577ac */ /* 0x000e620008000800 */
[----:B------:R-:W-:Y:S01]  /*0030*/  IMAD.MOV.U32 R10, RZ, RZ, 0x1 ;  /* 0x00000001ff0a7424 */ /* 0x000fe200078e00ff */
[----:B------:R-:W-:Y:S01]  /*0040*/  BSSY.RECONVERGENT B0, `(.L_x_64) ;  /* 0x0000021000007945 */ /* 0x000fe20003800200 */
[----:B------:R-:W2:Y:S01]  /*0050*/  S2R R9, SR_CTAID.X ;  /* 0x0000000000097919 */ /* 0x000ea20000002500 */
[----:B------:R-:W3:Y:S01]  /*0060*/  LDCU UR4, c[0x0][0x380] ;  /* 0x00007000ff0477ac */ /* 0x000ee20008000800 */
[----:B------:R-:W4:Y:S01]  /*0070*/  LDCU.64 UR8, c[0x0][0x358] ;  /* 0x00006b00ff0877ac */ /* 0x000f220008000a00 */
[----:B------:R-:W0:Y:S01]  /*0080*/  LDCU UR7, c[0x0][0x384] ;  /* 0x00007080ff0777ac */ /* 0x000e220008000800 */
[----:B-1----:R-:W-:Y:S01]  /*0090*/  IMAD.U32 R6, RZ, RZ, UR5 ;  /* 0x00000005ff067e24 */ /* 0x002fe2000f8e00ff */
[----:B---3--:R-:W-:-:S02]  /*00a0*/  SHF.L.U32 R10, R10, UR4, RZ ;  /* 0x000000040a0a7c19 */ /* 0x008fc400080006ff */
[----:B0-----:R-:W-:Y:S02]  /*00b0*/  ISETP.NE.AND P0, PT, R11, RZ, PT ;  /* 0x000000ff0b00720c */ /* 0x001fe40003f05270 */
[----:B--2---:R-:W-:-:S11]  /*00c0*/  IADD3 R10, PT, PT, R9, -0x1, R10 ;  /* 0xffffffff090a7810 */ /* 0x004fd60007ffe00a */
[----:B------:R-:W0:Y:S01]  /*00d0*/  @!P0 S2R R3, SR_CgaCtaId ;  /* 0x0000000000038919 */ /* 0x000e220000008800 */
[----:B------:R-:W-:-:S04]  /*00e0*/  @!P0 MOV R0, 0x400 ;  /* 0x0000040000008802 */ /* 0x000fc80000000f00 */
[----:B0-----:R-:W-:-:S05]  /*00f0*/  @!P0 LEA R0, R3, R0, 0x18 ;  /* 0x0000000003008211 */ /* 0x001fca00078ec0ff */
[----:B------:R0:W-:Y:S01]  /*0100*/  @!P0 STS [R0], RZ ;  /* 0x000000ff00008388 */ /* 0x0001e20000000800 */
[----:B------:R-:W-:Y:S01]  /*0110*/  BAR.SYNC.DEFER_BLOCKING 0x0 ;  /* 0x0000000000007b1d */ /* 0x000fe20000010000 */
[----:B------:R-:W-:-:S13]  /*0120*/  ISETP.GE.AND P0, PT, R11, R6, PT ;  /* 0x000000060b00720c */ /* 0x000fda0003f06270 */
[----:B0---4-:R-:W-:Y:S05]  /*0130*/  @P0 BRA `(.L_x_65) ;  /* 0x0000000000440947 */ /* 0x011fea0003800000 */
[----:B------:R-:W0:Y:S01]  /*0140*/  LDC R0, c[0x0][0x360] ;  /* 0x0000d800ff007b82 */ /* 0x000e220000000800 */
[----:B------:R-:W-:-:S07]  /*0150*/  IMAD.MOV.U32 R7, RZ, RZ, R11 ;  /* 0x000000ffff077224 */ /* 0x000fce00078e000b */
[----:B------:R-:W1:Y:S02]  /*0160*/  LDC.64 R4, c[0x0][0x3b0] ;  /* 0x0000ec00ff047b82 */ /* 0x000e640000000a00 */
.L_x_68:
[----:B-1----:R-:W-:-:S06]  /*0170*/  IMAD.WIDE R2, R7, 0x4, R4 ;  /* 0x0000000407027825 */ /* 0x002fcc00078e0204 */
[----:B------:R-:W2:Y:S01]  /*0180*/  LDG.E R3, desc[UR8][R2.64] ;  /* 0x0000000802037981 */ /* 0x000ea2000c1e1900 */
[----:B------:R-:W-:Y:S01]  /*0190*/  IMAD.U32 R6, RZ, RZ, UR7 ;  /* 0x00000007ff067e24 */ /* 0x000fe2000f8e00ff */
[----:B------:R-:W-:Y:S01]  /*01a0*/  BSSY.RECONVERGENT B1, `(.L_x_66) ;  /* 0x0000009000017945 */ /* 0x000fe20003800200 */
[----:B0-----:R-:W-:-:S05]  /*01b0*/  IMAD.IADD R7, R0, 0x1, R7 ;  /* 0x0000000100077824 */ /* 0x001fca00078e0207 */
[----:B------:R-:W-:Y:S02]  /*01c0*/  ISETP.GE.AND P1, PT, R7, R6, PT ;  /* 0x000000060700720c */ /* 0x000fe40003f26270 */
[----:B--2---:R-:W-:-:S13]  /*01d0*/  ISETP.NE.AND P0, PT, R3, R10, PT ;  /* 0x0000000a0300720c */ /* 0x004fda0003f05270 */
[----:B------:R-:W-:Y:S05]  /*01e0*/  @P0 BRA `(.L_x_67) ;  /* 0x0000000000100947 */ /* 0x000fea0003800000 */
[----:B------:R-:W0:Y:S01]  /*01f0*/  S2UR UR5, SR_CgaCtaId ;  /* 0x00000000000579c3 */ /* 0x000e220000008800 */
[----:B------:R-:W-:Y:S02]  /*0200*/  UMOV UR4, 0x400 ;  /* 0x0000040000047882 */ /* 0x000fe40000000000 */
[----:B0-----:R-:W-:-:S09]  /*0210*/  ULEA UR4, UR5, UR4, 0x18 ;  /* 0x0000000405047291 */ /* 0x001fd2000f8ec0ff */
[----:B------:R-:W-:Y:S03]  /*0220*/  ATOMS.POPC.INC.32 RZ, [UR4] ;  /* 0x00000000ffff7f8c */ /* 0x000fe6000d800004 */
.L_x_67:
[----:B------:R-:W-:Y:S05]  /*0230*/  BSYNC.RECONVERGENT B1 ;  /* 0x0000000000017941 */ /* 0x000fea0003800200 */
.L_x_66:
[----:B------:R-:W-:Y:S05]  /*0240*/  @!P1 BRA `(.L_x_68) ;  /* 0xfffffffc00c89947 */ /* 0x000fea000383ffff */
.L_x_65:
[----:B------:R-:W-:Y:S05]  /*0250*/  BSYNC.RECONVERGENT B0 ;  /* 0x0000000000007941 */ /* 0x000fea0003800200 */
.L_x_64:
[----:B------:R-:W0:Y:S08]  /*0260*/  S2UR UR5, SR_CgaCtaId ;  /* 0x00000000000579c3 */ /* 0x000e300000008800 */
[----:B------:R-:W-:Y:S06]  /*0270*/  BAR.SYNC.DEFER_BLOCKING 0x0 ;  /* 0x0000000000007b1d */ /* 0x000fec0000010000 */
[----:B------:R-:W-:-:S02]  /*0280*/  UMOV UR4, 0x400 ;  /* 0x0000040000047882 */ /* 0x000fc40000000000 */
[----:B0-----:R-:W-:-:S09]  /*0290*/  ULEA UR6, UR5, UR4, 0x18 ;  /* 0x0000000405067291 */ /* 0x001fd2000f8ec0ff */
[----:B------:R-:W0:Y:S02]  /*02a0*/  LDS R5, [UR6] ;  /* 0x00000006ff057984 */ /* 0x000e240008000800 */
[----:B0-----:R-:W-:-:S13]  /*02b0*/  ISETP.GE.AND P0, PT, R5, 0x1, PT ;  /* 0x000000010500780c */ /* 0x001fda0003f06270 */
[----:B------:R-:W-:Y:S05]  /*02c0*/  @!P0 EXIT ;  /* 0x000000000000894d */ /* 0x000fea0003800000 */
[----:B------:R-:W-:Y:S01]  /*02d0*/  ISETP.NE.AND P1, PT, R11, RZ, PT ;  /* 0x000000ff0b00720c */ /* 0x000fe20003f25270 */
[----:B------:R-:W0:Y:S01]  /*02e0*/  LDCU UR4, c[0x0][0x388] ;  /* 0x00007100ff0477ac */ /* 0x000e220008000800 */
[----:B------:R-:W-:-:S11]  /*02f0*/  ISETP.GE.AND P0, PT, R6, 0x1, PT ;  /* 0x000000010600780c */ /* 0x000fd60003f06270 */
[----:B------:R-:W-:Y:S04]  /*0300*/  @!P1 STS [UR6+0x4], RZ ;  /* 0x000004ffff009988 */ /* 0x000fe80008000806 */
[----:B------:R-:W-:Y:S01]  /*0310*/  @!P1 STS [UR6+0x8], RZ ;  /* 0x000008ffff009988 */ /* 0x000fe20008000806 */
[----:B0-----:R-:W-:-:S04]  /*0320*/  UIADD3 UR4, UPT, UPT, UR4, 0x3f, URZ ;  /* 0x0000003f04047890 */ /* 0x001fc8000fffe0ff */
[----:B------:R-:W-:-:S04]  /*0330*/  USHF.R.S32.HI UR5, URZ, 0x1f, UR4 ;  /* 0x0000001fff057899 */ /* 0x000fc80008011404 */
[----:B------:R-:W-:-:S04]  /*0340*/  ULEA.HI UR5, UR5, UR4, URZ, 0x6 ;  /* 0x0000000405057291 */ /* 0x000fc8000f8f30ff */
[----:B------:R-:W-:-:S06]  /*0350*/  USHF.R.S32.HI UR5, URZ, 0x6, UR5 ;  /* 0x00000006ff057899 */ /* 0x000fcc0008011405 */
[----:B------:R-:W-:Y:S01]  /*0360*/  IMAD R9, R9, UR5, RZ ;  /* 0x0000000509097c24 */ /* 0x000fe2000f8e02ff */
[----:B------:R-:W-:Y:S06]  /*0370*/  BAR.SYNC.DEFER_BLOCKING 0x0 ;  /* 0x0000000000007b1d */ /* 0x000fec0000010000 */
[----:B------:R-:W-:Y:S05]  /*0380*/  @!P0 EXIT ;  /* 0x000000000000894d */ /* 0x000fea0003800000 */
[----:B------:R-:W-:Y:S01]  /*0390*/  SHF.R.U32.HI R8, RZ, 0x1, R5 ;  /* 0x00000001ff087819 */ /* 0x000fe20000011605 */
[----:B------:R-:W-:Y:S01]  /*03a0*/  IMAD.MOV.U32 R3, RZ, RZ, RZ ;  /* 0x000000ffff037224 */ /* 0x000fe200078e00ff */
[----:B------:R-:W0:Y:S03]  /*03b0*/  LDCU UR5, c[0x0][0x360] ;  /* 0x00006c00ff0577ac */ /* 0x000e260008000800 */
[----:B------:R-:W-:-:S07]  /*03c0*/  IMAD.IADD R2, R5, 0x1, -R8 ;  /* 0x0000000105027824 */ /* 0x000fce00078e0a08 */
.L_x_87:
[----:B-1-3--:R-:W1:Y:S01]  /*03d0*/  LDC.64 R12, c[0x0][0x3a0] ;  /* 0x0000e800ff0c7b82 */ /* 0x00ae620000000a00 */
[----:B--2---:R-:W2:Y:S07]  /*03e0*/  LDCU UR4, c[0x0][0x384] ;  /* 0x00007080ff0477ac */ /* 0x004eae0008000800 */
[----:B0-----:R-:W3:Y:S01]  /*03f0*/  LDC.64 R4, c[0x0][0x3b0] ;  /* 0x0000ec00ff047b82 */ /* 0x001ee20000000a00 */
[----:B-1----:R-:W-:-:S06]  /*0400*/  IMAD.WIDE.U32 R12, R3, 0x4, R12 ;  /* 0x00000004030c7825 */ /* 0x002fcc00078e000c */
[----:B------:R-:W3:Y:S02]  /*0410*/  LDG.E R12, desc[UR8][R12.64] ;  /* 0x000000080c0c7981 */ /* 0x000ee4000c1e1900 */
[----:B---3--:R-:W-:-:S06]  /*0420*/  IMAD.WIDE R4, R12, 0x4, R4 ;  /* 0x000000040c047825 */ /* 0x008fcc00078e0204 */
[----:B------:R-:W3:Y:S01]  /*0430*/  LDG.E R5, desc[UR8][R4.64] ;  /* 0x0000000804057981 */ /* 0x000ee2000c1e1900 */
[----:B------:R-:W-:-:S05]  /*0440*/  VIADD R3, R3, 0x1 ;  /* 0x0000000103037836 */ /* 0x000fca0000000000 */
[----:B--2---:R-:W-:Y:S02]  /*0450*/  ISETP.NE.AND P1, PT, R3, UR4, PT ;  /* 0x0000000403007c0c */ /* 0x004fe4000bf25270 */
[----:B---3--:R-:W-:-:S13]  /*0460*/  ISETP.NE.AND P0, PT, R5, R10, PT ;  /* 0x0000000a0500720c */ /* 0x008fda0003f05270 */
[----:B------:R-:W-:Y:S05]  /*0470*/  @P0 BRA `(.L_x_69) ;  /* 0x0000000800240947 */ /* 0x000fea0003800000 */
[----:B------:R-:W1:Y:S02]  /*0480*/  LDC.64 R4, c[0x0][0x398] ;  /* 0x0000e600ff047b82 */ /* 0x000e640000000a00 */
[----:B-1----:R-:W-:-:S05]  /*0490*/  IMAD.WIDE R4, R12, 0x4, R4 ;  /* 0x000000040c047825 */ /* 0x002fca00078e0204 */
[----:B------:R1:W5:Y:S04]  /*04a0*/  LDG.E R14, desc[UR8][R4.64] ;  /* 0x00000008040e7981 */ /* 0x000368000c1e1900 */
[----:B------:R1:W5:Y:S01]  /*04b0*/  LDG.E R0, desc[UR8][R4.64+0x4] ;  /* 0x0000040804007981 */ /* 0x000362000c1e1900 */
[----:B------:R-:W2:Y:S01]  /*04c0*/  S2UR UR7, SR_CgaCtaId ;  /* 0x00000000000779c3 */ /* 0x000ea20000008800 */
[----:B------:R-:W-:Y:S01]  /*04d0*/  UMOV UR6, 0x400 ;  /* 0x0000040000067882 */ /* 0x000fe20000000000 */
[----:B------:R-:W-:Y:S01]  /*04e0*/  BSSY.RECONVERGENT B1, `(.L_x_70) ;  /* 0x0000066000017945 */ /* 0x000fe20003800200 */
[----:B--2---:R-:W-:-:S09]  /*04f0*/  ULEA UR4, UR7, UR6, 0x18 ;  /* 0x0000000607047291 */ /* 0x004fd2000f8ec0ff */
[----:B------:R-:W2:Y:S02]  /*0500*/  LDS R7, [UR4+0x4] ;  /* 0x00000404ff077984 */ /* 0x000ea40008000800 */
[----:B--2---:R-:W-:-:S13]  /*0510*/  ISETP.GE.AND P0, PT, R7, R8, PT ;  /* 0x000000080700720c */ /* 0x004fda0003f06270 */
[----:B-1----:R-:W-:Y:S05]  /*0520*/  @P0 BRA `(.L_x_71) ;  /* 0x0000000400580947 */ /* 0x002fea0003800000 */
[----:B------:R-:W1:Y:S01]  /*0530*/  LDS R5, [UR4+0x8] ;  /* 0x00000804ff057984 */ /* 0x000e620008000800 */
[----:B------:R-:W-:Y:S02]  /*0540*/  PLOP3.LUT P0, PT, PT, PT, PT, 0x80, 0x8 ;  /* 0x000000000008781c */ /* 0x000fe40003f0f070 */
[----:B-1----:R-:W-:-:S13]  /*0550*/  ISETP.GE.AND P2, PT, R5, R2, PT ;  /* 0x000000020500720c */ /* 0x002fda0003f46270 */
[----:B------:R-:W-:Y:S05]  /*0560*/  @P2 BRA `(.L_x_72) ;  /* 0x0000000400182947 */ /* 0x000fea0003800000 */
[----:B------:R-:W-:Y:S01]  /*0570*/  ISETP.NE.AND P0, PT, R11, RZ, PT ;  /* 0x000000ff0b00720c */ /* 0x000fe20003f05270 */
[----:B-----5:R-:W-:Y:S01]  /*0580*/  IMAD.IADD R7, R14, 0x1, R11 ;  /* 0x000000010e077824 */ /* 0x020fe200078e020b */
[----:B------:R-:W-:Y:S11]  /*0590*/  BSSY.RECONVERGENT B0, `(.L_x_73) ;  /* 0x000003a000007945 */ /* 0x000ff60003800200 */
[----:B------:R-:W-:Y:S04]  /*05a0*/  @!P0 STS [UR4+0xc], RZ ;  /* 0x00000cffff008988 */ /* 0x000fe80008000804 */
[----:B------:R-:W-:Y:S01]  /*05b0*/  @!P0 STS [UR4+0x10], RZ ;  /* 0x000010ffff008988 */ /* 0x000fe20008000804 */
[----:B------:R-:W-:Y:S01]  /*05c0*/  BAR.SYNC.DEFER_BLOCKING 0x0 ;  /* 0x0000000000007b1d */ /* 0x000fe20000010000 */
[----:B------:R-:W-:-:S13]  /*05d0*/  ISETP.GE.AND P0, PT, R7, R0, PT ;  /* 0x000000000700720c */ /* 0x000fda0003f06270 */
[----:B------:R-:W-:Y:S05]  /*05e0*/  @P0 BRA `(.L_x_74) ;  /* 0x0000000000d00947 */ /* 0x000fea0003800000 */
.L_x_81:
[----:B------:R-:W1:Y:S01]  /*05f0*/  LDC.64 R16, c[0x0][0x390] ;  /* 0x0000e400ff107b82 */ /* 0x000e620000000a00 */
[----:B------:R-:W2:Y:S01]  /*0600*/  LDCU.64 UR6, c[0x0][0x3c0] ;  /* 0x00007800ff0677ac */ /* 0x000ea20008000a00 */
[----:B-1----:R-:W-:-:S06]  /*0610*/  IMAD.WIDE R16, R7, 0x4, R16 ;  /* 0x0000000407107825 */ /* 0x002fcc00078e0210 */
[----:B------:R-:W3:Y:S02]  /*0620*/  LDG.E R16, desc[UR8][R16.64] ;  /* 0x0000000810107981 */ /* 0x000ee4000c1e1900 */
[----:B---3--:R-:W-:-:S04]  /*0630*/  SHF.R.S32.HI R5, RZ, 0x1f, R16 ;  /* 0x0000001fff057819 */ /* 0x008fc80000011410 */
[----:B------:R-:W-:-:S04]  /*0640*/  LEA.HI R15, R5, R16, RZ, 0x6 ;  /* 0x00000010050f7211 */ /* 0x000fc800078f30ff */
[----:B------:R-:W-:-:S04]  /*0650*/  SHF.R.S32.HI R4, RZ, 0x6, R15 ;  /* 0x00000006ff047819 */ /* 0x000fc8000001140f */
[----:B------:R-:W-:-:S04]  /*0660*/  IADD3 R13, P0, PT, R9, R4, RZ ;  /* 0x00000004090d7210 */ /* 0x000fc80007f1e0ff */
[----:B------:R-:W-:Y:S01]  /*0670*/  LEA.HI.X.SX32 R4, R4, RZ, 0x1, P0 ;  /* 0x000000ff04047211 */ /* 0x000fe200000f0eff */
[----:B------:R-:W-:-:S03]  /*0680*/  IMAD.SHL.U32 R6, R13, 0x8, RZ ;  /* 0x000000080d067824 */ /* 0x000fc600078e00ff */
[----:B------:R-:W-:Y:S02]  /*0690*/  SHF.L.U64.HI R13, R13, 0x3, R4 ;  /* 0x000000030d0d7819 */ /* 0x000fe40000010204 */
[----:B--2---:R-:W-:-:S04]  /*06a0*/  IADD3 R4, P0, PT, R6, UR6, RZ ;  /* 0x0000000606047c10 */ /* 0x004fc8000ff1e0ff */
[----:B------:R-:W-:-:S06]  /*06b0*/  IADD3.X R5, PT, PT, R13, UR7, RZ, P0, !PT ;  /* 0x000000070d057c10 */ /* 0x000fcc00087fe4ff */
[----:B------:R-:W2:Y:S01]  /*06c0*/  LDG.E.64 R4, desc[UR8][R4.64] ;  /* 0x0000000804047981 */ /* 0x000ea2000c1e1b00 */
[----:B------:R-:W-:Y:S01]  /*06d0*/  LOP3.LUT R15, R15, 0xffffffc0, RZ, 0xc0, !PT ;  /* 0xffffffc00f0f7812 */ /* 0x000fe200078ec0ff */
[----:B------:R-:W-:Y:S01]  /*06e0*/  IMAD.MOV.U32 R18, RZ, RZ, 0x1 ;  /* 0x00000001ff127424 */ /* 0x000fe200078e00ff */
[----:B------:R-:W-:Y:S03]  /*06f0*/  BSSY.RECONVERGENT B2, `(.L_x_75) ;  /* 0x000000f000027945 */ /* 0x000fe60003800200 */
[----:B------:R-:W-:-:S05]  /*0700*/  IMAD.IADD R15, R16, 0x1, -R15 ;  /* 0x00000001100f7824 */ /* 0x000fca00078e0a0f */
[CC--:B------:R-:W-:Y:S02]  /*0710*/  SHF.L.U32 R19, R18.reuse, R15.reuse, RZ ;  /* 0x0000000f12137219 */ /* 0x0c0fe400000006ff */
[----:B------:R-:W-:Y:S02]  /*0720*/  SHF.L.U64.HI R17, R18, R15, RZ ;  /* 0x0000000f12117219 */ /* 0x000fe400000102ff */
[----:B--2---:R-:W-:-:S04]  /*0730*/  LOP3.LUT P0, RZ, R19, R4, RZ, 0xc0, !PT ;  /* 0x0000000413ff7212 */ /* 0x004fc8000780c0ff */
[----:B------:R-:W-:-:S13]  /*0740*/  LOP3.LUT P0, RZ, R17, R5, RZ, 0xc0, P0 ;  /* 0x0000000511ff7212 */ /* 0x000fda000000c0ff */
[----:B------:R-:W-:Y:S05]  /*0750*/  @!P0 BRA `(.L_x_76) ;  /* 0x0000000000208947 */ /* 0x000fea0003800000 */
[----:B------:R-:W1:Y:S01]  /*0760*/  S2R R15, SR_CgaCtaId ;  /* 0x00000000000f7919 */ /* 0x000e620000008800 */
[----:B------:R-:W-:-:S05]  /*0770*/  MOV R4, 0x400 ;  /* 0x0000040000047802 */ /* 0x000fca0000000f00 */
[----:B------:R-:W-:-:S05]  /*0780*/  VIADD R4, R4, 0xc ;  /* 0x0000000c04047836 */ /* 0x000fca0000000000 */
[----:B-1----:R-:W-:-:S07]  /*0790*/  LEA R15, R15, R4, 0x18 ;  /* 0x000000040f0f7211 */ /* 0x002fce00078ec0ff */
.L_x_77:
[----:B------:R-:W1:Y:S02]  /*07a0*/  LDS R4, [R15] ;  /* 0x000000000f047984 */ /* 0x000e640000000800 */
[----:B-1----:R-:W-:-:S05]  /*07b0*/  FADD R5, R4, 1 ;  /* 0x3f80000004057421 */ /* 0x002fca0000000000 */
[----:B------:R-:W1:Y:S02]  /*07c0*/  ATOMS.CAST.SPIN P0, [R15], R4, R5 ;  /* 0x000000040f00758d */ /* 0x000e640001800005 */
[----:B-1----:R-:W-:Y:S05]  /*07d0*/  @!P0 BRA `(.L_x_77) ;  /* 0xfffffffc00f08947 */ /* 0x002fea000383ffff */
.L_x_76:
[----:B0-----:R-:W-:Y:S05]  /*07e0*/  BSYNC.RECONVERGENT B2 ;  /* 0x0000000000027941 */ /* 0x001fea0003800200 */
.L_x_75:
[----:B------:R-:W0:Y:S02]  /*07f0*/  LDCU.64 UR6, c[0x0][0x3c8] ;  /* 0x00007900ff0677ac */ /* 0x000e240008000a00 */
[----:B0-----:R-:W-:-:S04]  /*0800*/  IADD3 R4, P0, PT, R6, UR6, RZ ;  /* 0x0000000606047c10 */ /* 0x001fc8000ff1e0ff */
[----:B------:R-:W-:-:S06]  /*0810*/  IADD3.X R5, PT, PT, R13, UR7, RZ, P0, !PT ;  /* 0x000000070d057c10 */ /* 0x000fcc00087fe4ff */
[----:B------:R-:W2:Y:S01]  /*0820*/  LDG.E.64 R4, desc[UR8][R4.64] ;  /* 0x0000000804047981 */ /* 0x000ea2000c1e1b00 */
[----:B------:R-:W-:Y:S01]  /*0830*/  VIADD R7, R7, UR5 ;  /* 0x0000000507077c36 */ /* 0x000fe20008000000 */
[----:B------:R-:W-:Y:S04]  /*0840*/  BSSY.RECONVERGENT B2, `(.L_x_78) ;  /* 0x000000d000027945 */ /* 0x000fe80003800200 */
[----:B------:R-:W-:Y:S02]  /*0850*/  ISETP.GE.AND P2, PT, R7, R0, PT ;  /* 0x000000000700720c */ /* 0x000fe40003f46270 */
[----:B--2---:R-:W-:-:S04]  /*0860*/  LOP3.LUT P0, RZ, R4, R19, RZ, 0xc0, !PT ;  /* 0x0000001304ff7212 */ /* 0x004fc8000780c0ff */
[----:B------:R-:W-:-:S13]  /*0870*/  LOP3.LUT P0, RZ, R5, R17, RZ, 0xc0, P0 ;  /* 0x0000001105ff7212 */ /* 0x000fda000000c0ff */
[----:B------:R-:W-:Y:S05]  /*0880*/  @!P0 BRA `(.L_x_79) ;  /* 0x0000000000208947 */ /* 0x000fea0003800000 */
[----:B------:R-:W0:Y:S01]  /*0890*/  S2R R5, SR_CgaCtaId ;  /* 0x0000000000057919 */ /* 0x000e220000008800 */
[----:B------:R-:W-:-:S05]  /*08a0*/  MOV R4, 0x400 ;  /* 0x0000040000047802 */ /* 0x000fca0000000f00 */
[----:B------:R-:W-:-:S05]  /*08b0*/  VIADD R4, R4, 0x10 ;  /* 0x0000001004047836 */ /* 0x000fca0000000000 */
[----:B0-----:R-:W-:-:S07]  /*08c0*/  LEA R4, R5, R4, 0x18 ;  /* 0x0000000405047211 */ /* 0x001fce00078ec0ff */
.L_x_80:
[----:B------:R-:W0:Y:S02]  /*08d0*/  LDS R16, [R4] ;  /* 0x0000000004107984 */ /* 0x000e240000000800 */
[----:B0-----:R-:W-:-:S05]  /*08e0*/  FADD R17, R16, 1 ;  /* 0x3f80000010117421 */ /* 0x001fca0000000000 */
[----:B------:R-:W0:Y:S02]  /*08f0*/  ATOMS.CAST.SPIN P0, [R4], R16, R17 ;  /* 0x000000100400758d */ /* 0x000e240001800011 */
[----:B0-----:R-:W-:Y:S05]  /*0900*/  @!P0 BRA `(.L_x_80) ;  /* 0xfffffffc00f08947 */ /* 0x001fea000383ffff */
.L_x_79:
[----:B------:R-:W-:Y:S05]  /*0910*/  BSYNC.RECONVERGENT B2 ;  /* 0x0000000000027941 */ /* 0x000fea0003800200 */
.L_x_78:
[----:B------:R-:W-:Y:S05]  /*0920*/  @!P2 BRA `(.L_x_81) ;  /* 0xfffffffc0030a947 */ /* 0x000fea000383ffff */
.L_x_74:
[----:B0-----:R-:W-:Y:S05]  /*0930*/  BSYNC.RECONVERGENT B0 ;  /* 0x0000000000007941 */ /* 0x001fea0003800200 */
.L_x_73:
[----:B------:R-:W0:Y:S08]  /*0940*/  S2UR UR7, SR_CgaCtaId ;  /* 0x00000000000779c3 */ /* 0x000e300000008800 */
[----:B------:R-:W-:Y:S06]  /*0950*/  BAR.SYNC.DEFER_BLOCKING 0x0 ;  /* 0x0000000000007b1d */ /* 0x000fec0000010000 */
[----:B------:R-:W-:-:S02]  /*0960*/  UMOV UR6, 0x400 ;  /* 0x0000040000067882 */ /* 0x000fc40000000000 */
[----:B0-----:R-:W-:-:S09]  /*0970*/  ULEA UR4, UR7, UR6, 0x18 ;  /* 0x0000000607047291 */ /* 0x001fd2000f8ec0ff */
[----:B------:R-:W-:Y:S04]  /*0980*/  LDS.128 R4, [UR4] ;  /* 0x00000004ff047984 */ /* 0x000fe80008000c00 */
[----:B------:R-:W0:Y:S02]  /*0990*/  LDS R16, [UR4+0x10] ;  /* 0x00001004ff107984 */ /* 0x000e240008000800 */
[----:B0-----:R-:W-:-:S13]  /*09a0*/  FSETP.NEU.AND P2, PT, R7, R16, PT ;  /* 0x000000100700720b */ /* 0x001fda0003f4d000 */
[----:B------:R-:W-:Y:S02]  /*09b0*/  @!P2 ISETP.LT.AND P0, PT, R5, R6, PT ;  /* 0x000000060500a20c */ /* 0x000fe40003f01270 */
[----:B------:R-:W-:-:S13]  /*09c0*/  @P2 FSETP.GT.AND P0, PT, R7, R16, PT ;  /* 0x000000100700220b */ /* 0x000fda0003f04000 */
.L_x_72:
[----:B------:R-:W-:-:S13]  /*09d0*/  ISETP.NE.AND P2, PT, R11, RZ, PT ;  /* 0x000000ff0b00720c */ /* 0x000fda0003f45270 */
[----:B------:R-:W-:Y:S05]  /*09e0*/  @P2 BRA `(.L_x_82) ;  /* 0x0000000000542947 */ /* 0x000fea0003800000 */
[----:B------:R-:W-:Y:S05]  /*09f0*/  @!P0 BRA `(.L_x_83) ;  /* 0x0000000000308947 */ /* 0x000fea0003800000 */
[----:B------:R-:W1:Y:S01]  /*0a00*/  LDC.64 R4, c[0x0][0x3b8] ;  /* 0x0000ee00ff047b82 */ /* 0x000e620000000a00 */
[----:B------:R-:W-:Y:S01]  /*0a10*/  UIADD3 UR4, UPT, UPT, UR6, 0x4, URZ ;  /* 0x0000000406047890 */ /* 0x000fe2000fffe0ff */
[----:B------:R-:W-:Y:S02]  /*0a20*/  LEA R7, R10, 0x1, 0x1 ;  /* 0x000000010a077811 */ /* 0x000fe400078e08ff */
[----:B------:R-:W-:Y:S01]  /*0a30*/  PLOP3.LUT P0, PT, PT, PT, PT, 0x80, 0x8 ;  /* 0x000000000008781c */ /* 0x000fe20003f0f070 */
[----:B------:R-:W-:-:S09]  /*0a40*/  ULEA UR4, UR7, UR4, 0x18 ;  /* 0x0000000407047291 */ /* 0x000fd2000f8ec0ff */
[----:B------:R-:W-:Y:S01]  /*0a50*/  ATOMS.POPC.INC.32 RZ, [UR4] ;  /* 0x00000000ffff7f8c */ /* 0x000fe2000d800004 */
[----:B-1----:R-:W-:-:S05]  /*0a60*/  IMAD.WIDE R12, R12, 0x4, R4 ;  /* 0x000000040c0c7825 */ /* 0x002fca00078e0204 */
[----:B------:R1:W-:Y:S01]  /*0a70*/  STG.E desc[UR8][R12.64], R7 ;  /* 0x000000070c007986 */ /* 0x0003e2000c101908 */
[----:B------:R-:W-:Y:S05]  /*0a80*/  BRA `(.L_x_82) ;  /* 0x00000000002c7947 */ /* 0x000fea0003800000 */
.L_x_71:
[----:B------:R-:W-:Y:S02]  /*0a90*/  ISETP.NE.AND P2, PT, R11, RZ, PT ;  /* 0x000000ff0b00720c */ /* 0x000fe40003f45270 */
[----:B------:R-:W-:-:S11]  /*0aa0*/  PLOP3.LUT P0, PT, PT, PT, PT, 0x8, 0x80 ;  /* 0x000000000080781c */ /* 0x000fd60003f0e170 */
[----:B------:R-:W-:Y:S05]  /*0ab0*/  @P2 BRA `(.L_x_82) ;  /* 0x0000000000202947 */ /* 0x000fea0003800000 */
.L_x_83:
[----:B------:R-:W1:Y:S01]  /*0ac0*/  LDC.64 R4, c[0x0][0x3b8] ;  /* 0x0000ee00ff047b82 */ /* 0x000e620000000a00 */
[----:B------:R-:W-:Y:S01]  /*0ad0*/  UIADD3 UR4, UPT, UPT, UR6, 0x8, URZ ;  /* 0x0000000806047890 */ /* 0x000fe2000fffe0ff */
[----:B------:R-:W-:Y:S02]  /*0ae0*/  LEA R7, R10, 0x2, 0x1 ;  /* 0x000000020a077811 */ /* 0x000fe400078e08ff */
[----:B------:R-:W-:Y:S01]  /*0af0*/  PLOP3.LUT P0, PT, PT, PT, PT, 0x8, 0x80 ;  /* 0x000000000080781c */ /* 0x000fe20003f0e170 */
[----:B------:R-:W-:-:S09]  /*0b00*/  ULEA UR4, UR7, UR4, 0x18 ;  /* 0x0000000407047291 */ /* 0x000fd2000f8ec0ff */
[----:B------:R-:W-:Y:S01]  /*0b10*/  ATOMS.POPC.INC.32 RZ, [UR4] ;  /* 0x00000000ffff7f8c */ /* 0x000fe2000d800004 */
[----:B-1----:R-:W-:-:S05]  /*0b20*/  IMAD.WIDE R4, R12, 0x4, R4 ;  /* 0x000000040c047825 */ /* 0x002fca00078e0204 */
[----:B------:R2:W-:Y:S02]  /*0b30*/  STG.E desc[UR8][R4.64], R7 ;  /* 0x0000000704007986 */ /* 0x0005e4000c101908 */
.L_x_82:
[----:B0-----:R-:W-:Y:S05]  /*0b40*/  BSYNC.RECONVERGENT B1 ;  /* 0x0000000000017941 */ /* 0x001fea0003800200 */
.L_x_70:
[----:B--2---:R-:W0:Y:S01]  /*0b50*/  LDC.64 R4, c[0x0][0x3c0] ;  /* 0x0000f000ff047b82 */ /* 0x004e220000000a00 */
[----:B-----5:R-:W-:Y:S01]  /*0b60*/  IMAD.IADD R19, R14, 0x1, R11 ;  /* 0x000000010e137824 */ /* 0x020fe200078e020b */
[----:B------:R-:W-:Y:S04]  /*0b70*/  BSSY.RECONVERGENT B0, `(.L_x_84) ;  /* 0x0000018000007945 */ /* 0x000fe80003800200 */
[----:B------:R-:W-:Y:S02]  /*0b80*/  ISETP.GE.AND P2, PT, R19, R0, PT ;  /* 0x000000001300720c */ /* 0x000fe40003f46270 */
[----:B0-----:R-:W0:Y:S08]  /*0b90*/  @!P0 LDC R4, c[0x0][0x3c8] ;  /* 0x0000f200ff048b82 */ /* 0x001e300000000800 */
[----:B------:R-:W2:Y:S03]  /*0ba0*/  @!P0 LDC R5, c[0x0][0x3cc] ;  /* 0x0000f300ff058b82 */ /* 0x000ea60000000800 */
[----:B------:R-:W-:Y:S05]  /*0bb0*/  @P2 BRA `(.L_x_85) ;  /* 0x00000000004c2947 */ /* 0x000fea0003800000 */
[----:B-1----:R-:W1:Y:S02]  /*0bc0*/  LDC.64 R6, c[0x0][0x390] ;  /* 0x0000e400ff067b82 */ /* 0x002e640000000a00 */
.L_x_86:
[----:B-1----:R-:W-:-:S06]  /*0bd0*/  IMAD.WIDE R16, R19, 0x4, R6 ;  /* 0x0000000413107825 */ /* 0x002fcc00078e0206 */
[----:B---3--:R-:W3:Y:S01]  /*0be0*/  LDG.E R16, desc[UR8][R16.64] ;  /* 0x0000000810107981 */ /* 0x008ee2000c1e1900 */
[----:B------:R-:W-:Y:S02]  /*0bf0*/  IMAD.MOV.U32 R14, RZ, RZ, 0x1 ;  /* 0x00000001ff0e7424 */ /* 0x000fe400078e00ff */
[----:B------:R-:W-:Y:S01]  /*0c00*/  VIADD R19, R19, UR5 ;  /* 0x0000000513137c36 */ /* 0x000fe20008000000 */
[----:B---3--:R-:W-:-:S04]  /*0c10*/  SHF.R.S32.HI R13, RZ, 0x1f, R16 ;  /* 0x0000001fff0d7819 */ /* 0x008fc80000011410 */
[----:B------:R-:W-:-:S04]  /*0c20*/  LEA.HI R13, R13, R16, RZ, 0x6 ;  /* 0x000000100d0d7211 */ /* 0x000fc800078f30ff */
[----:B------:R-:W-:Y:S02]  /*0c30*/  SHF.R.S32.HI R12, RZ, 0x6, R13 ;  /* 0x00000006ff0c7819 */ /* 0x000fe4000001140d */
[----:B------:R-:W-:Y:S02]  /*0c40*/  LOP3.LUT R13, R13, 0xffffffc0, RZ, 0xc0, !PT ;  /* 0xffffffc00d0d7812 */ /* 0x000fe400078ec0ff */
[----:B------:R-:W-:-:S03]  /*0c50*/  IADD3 R18, P0, PT, R9, R12, RZ ;  /* 0x0000000c09127210 */ /* 0x000fc60007f1e0ff */
[----:B------:R-:W-:Y:S01]  /*0c60*/  IMAD.IADD R13, R16, 0x1, -R13 ;  /* 0x00000001100d7824 */ /* 0x000fe200078e0a0d */
[----:B------:R-:W-:Y:S02]  /*0c70*/  LEA.HI.X.SX32 R20, R12, RZ, 0x1, P0 ;  /* 0x000000ff0c147211 */ /* 0x000fe400000f0eff */
[----:B0-----:R-:W-:Y:S02]  /*0c80*/  LEA R12, P0, R18, R4, 0x3 ;  /* 0x00000004120c7211 */ /* 0x001fe400078018ff */
[CC--:B------:R-:W-:Y:S02]  /*0c90*/  SHF.L.U64.HI R15, R14.reuse, R13.reuse, RZ ;  /* 0x0000000d0e0f7219 */ /* 0x0c0fe400000102ff */
[----:B------:R-:W-:Y:S02]  /*0ca0*/  SHF.L.U32 R14, R14, R13, RZ ;  /* 0x0000000d0e0e7219 */ /* 0x000fe400000006ff */
[----:B--2---:R-:W-:Y:S02]  /*0cb0*/  LEA.HI.X R13, R18, R5, R20, 0x3, P0 ;  /* 0x00000005120d7211 */ /* 0x004fe400000f1c14 */
[----:B------:R-:W-:-:S03]  /*0cc0*/  ISETP.GE.AND P0, PT, R19, R0, PT ;  /* 0x000000001300720c */ /* 0x000fc60003f06270 */
[----:B------:R3:W-:Y:S10]  /*0cd0*/  REDG.E.OR.64.STRONG.GPU desc[UR8][R12.64], R14 ;  /* 0x0000000e0c00798e */ /* 0x0007f4000f12e508 */
[----:B------:R-:W-:Y:S05]  /*0ce0*/  @!P0 BRA `(.L_x_86) ;  /* 0xfffffffc00b88947 */ /* 0x000fea000383ffff */
.L_x_85:
[----:B------:R-:W-:Y:S05]  /*0cf0*/  BSYNC.RECONVERGENT B0 ;  /* 0x0000000000007941 */ /* 0x000fea0003800200 */
.L_x_84:
[----:B------:R-:W-:Y:S06]  /*0d00*/  BAR.SYNC.DEFER_BLOCKING 0x0 ;  /* 0x0000000000007b1d */ /* 0x000fec0000010000 */
.L_x_69:
[----:B------:R-:W-:Y:S05]  /*0d10*/  @P1 BRA `(.L_x_87) ;  /* 0xfffffff400ac1947 */ /* 0x000fea000383ffff */
[----:B0-----:R-:W-:Y:S05]  /*0d20*/  EXIT ;  /* 0x000000000000794d */ /* 0x001fea0003800000 */
.L_x_88:
        /* <DEDUP_REMOVED lines=13> */
.L_x_101:


//--------------------- .text.sort_nodes_by_degrees --------------------------
	.section	.text.sort_nodes_by_degrees,"ax",@progbits
	.align	128
        .global         sort_nodes_by_degrees
        .type           sort_nodes_by_degrees,@function
        .size           sort_nodes_by_degrees,(.L_x_102 - sort_nodes_by_degrees)
        .other          sort_nodes_by_degrees,@"STO_CUDA_ENTRY STV_DEFAULT"
sort_nodes_by_degrees:
.text.sort_nodes_by_degrees:
[----:B------:R-:W-:Y:S01]  /*0000*/  LDC R1, c[0x0][0x37c] ;  /* 0x0000df00ff017b82 */ /* 0x000fe20000000800 */
[----:B------:R-:W0:Y:S07]  /*0010*/  S2R R0, SR_CTAID.X ;  /* 0x0000000000007919 */ /* 0x000e2e0000002500 */
[----:B------:R-:W1:Y:S01]  /*0020*/  LDC R7, c[0x0][0x380] ;  /* 0x0000e000ff077b82 */ /* 0x000e620000000800 */
[----:B------:R-:W0:Y:S01]  /*0030*/  LDCU UR4, c[0x0][0x360] ;  /* 0x00006c00ff0477ac */ /* 0x000e220008000800 */
[----:B------:R-:W0:Y:S02]  /*0040*/  S2R R3, SR_TID.X ;  /* 0x0000000000037919 */ /* 0x000e240000002100 */
[----:B0-----:R-:W-:-:S05]  /*0050*/  IMAD R0, R0, UR4, R3 ;  /* 0x0000000400007c24 */ /* 0x001fca000f8e0203 */
[----:B-1----:R-:W-:-:S13]  /*0060*/  ISETP.GE.AND P0, PT, R0, R7, PT ;  /* 0x000000070000720c */ /* 0x002fda0003f06270 */
[----:B------:R-:W-:Y:S05]  /*0070*/  @P0 EXIT ;  /* 0x000000000000094d */ /* 0x000fea0003800000 */
[----:B------:R-:W0:Y:S01]  /*0080*/  LDCU UR5, c[0x0][0x370] ;  /* 0x00006e00ff0577ac */ /* 0x000e220008000800 */
[----:B------:R-:W-:Y:S01]  /*0090*/  ISETP.GT.AND P0, PT, R7, RZ, PT ;  /* 0x000000ff0700720c */ /* 0x000fe20003f04270 */
[----:B------:R-:W1:Y:S01]  /*00a0*/  LDCU.64 UR8, c[0x0][0x358] ;  /* 0x00006b00ff0877ac */ /* 0x000e620008000a00 */
[----:B0-----:R-:W-:-:S11]  /*00b0*/  UIMAD UR4, UR4, UR5, URZ ;  /* 0x00000005040472a4 */ /* 0x001fd6000f8e02ff */
[----:B------:R-:W-:Y:S05]  /*00c0*/  @P0 BRA `(.L_x_89) ;  /* 0x0000000000240947 */ /* 0x000fea0003800000 */
[----:B------:R-:W-:Y:S01]  /*00d0*/  BSSY.RECONVERGENT B0, `(.L_x_90) ;  /* 0x0000005000007945 */ /* 0x000fe20003800200 */
.L_x_91:
[----:B------:R-:W-:Y:S02]  /*00e0*/  IMAD.MOV.U32 R5, RZ, RZ, R0 ;  /* 0x000000ffff057224 */ /* 0x000fe400078e0000 */
[----:B------:R-:W-:-:S05]  /*00f0*/  VIADD R0, R0, UR4 ;  /* 0x0000000400007c36 */ /* 0x000fca0008000000 */
[----:B------:R-:W-:-:S13]  /*0100*/  ISETP.GE.AND P0, PT, R0, R7, PT ;  /* 0x000000070000720c */ /* 0x000fda0003f06270 */
[----:B------:R-:W-:Y:S05]  /*0110*/  @!P0 BRA `(.L_x_91) ;  /* 0xfffffffc00f08947 */ /* 0x000fea000383ffff */
[----:B-1----:R-:W-:Y:S05]  /*0120*/  BSYNC.RECONVERGENT B0 ;  /* 0x0000000000007941 */ /* 0x002fea0003800200 */
.L_x_90:
[----:B------:R-:W0:Y:S02]  /*0130*/  LDC.64 R2, c[0x0][0x390] ;  /* 0x0000e400ff027b82 */ /* 0x000e240000000a00 */
[----:B0-----:R-:W-:Y:S01]  /*0140*/  STG.E desc[UR8][R2.64], R5 ;  /* 0x0000000502007986 */ /* 0x001fe2000c101908 */
[----:B------:R-:W-:Y:S05]  /*0150*/  EXIT ;  /* 0x000000000000794d */ /* 0x000fea0003800000 */
.L_x_89:
[----:B------:R-:W0:Y:S01]  /*0160*/  LDCU.64 UR6, c[0x0][0x388] ;  /* 0x00007100ff0677ac */ /* 0x000e220008000a00 */
[C---:B------:R-:W-:Y:S02]  /*0170*/  LOP3.LUT R6, R7.reuse, 0x7ffffffc, RZ, 0xc0, !PT ;  /* 0x7ffffffc07067812 */ /* 0x040fe400078ec0ff */
[----:B------:R-:W-:-:S03]  /*0180*/  LOP3.LUT R7, R7, 0x3, RZ, 0xc0, !PT ;  /* 0x0000000307077812 */ /* 0x000fc600078ec0ff */
[----:B------:R-:W-:Y:S01]  /*0190*/  IMAD.MOV R8, RZ, RZ, -R6 ;  /* 0x000000ffff087224 */ /* 0x000fe200078e0a06 */
[----:B0-----:R-:W-:-:S04]  /*01a0*/  UIADD3 UR5, UP0, UPT, UR6, 0x8, URZ ;  /* 0x0000000806057890 */ /* 0x001fc8000ff1e0ff */
[----:B------:R-:W-:-:S12]  /*01b0*/  UIADD3.X UR6, UPT, UPT, URZ, UR7, URZ, UP0, !UPT ;  /* 0x00000007ff067290 */ /* 0x000fd800087fe4ff */
.L_x_95:
[----:B------:R-:W0:Y:S01]  /*01c0*/  LDCU UR7, c[0x0][0x380] ;  /* 0x00007000ff0777ac */ /* 0x000e220008000800 */
[----:B------:R-:W2:Y:S01]  /*01d0*/  LDC.64 R2, c[0x0][0x388] ;  /* 0x0000e200ff027b82 */ /* 0x000ea20000000a00 */
[----:B------:R-:W-:Y:S02]  /*01e0*/  IMAD.MOV.U32 R11, RZ, RZ, RZ ;  /* 0x000000ffff0b7224 */ /* 0x000fe400078e00ff */
[----:B------:R-:W-:Y:S01]  /*01f0*/  IMAD.MOV.U32 R9, RZ, RZ, RZ ;  /* 0x000000ffff097224 */ /* 0x000fe200078e00ff */
[----:B0-----:R-:W-:Y:S01]  /*0200*/  UISETP.GE.U32.AND UP0, UPT, UR7, 0x4, UPT ;  /* 0x000000040700788c */ /* 0x001fe2000bf06070 */
[----:B--2---:R-:W-:-:S08]  /*0210*/  IMAD.WIDE R2, R0, 0x4, R2 ;  /* 0x0000000400027825 */ /* 0x004fd000078e0202 */
[----:B------:R-:W-:Y:S05]  /*0220*/  BRA.U !UP0, `(.L_x_92) ;  /* 0x0000000108f47547 */ /* 0x000fea000b800000 */
[----:B------:R-:W-:Y:S02]  /*0230*/  VIADD R20, R0, 0xffffffff ;  /* 0xffffffff00147836 */ /* 0x000fe40000000000 */
[----:B------:R-:W-:Y:S02]  /*0240*/  IMAD.MOV.U32 R9, RZ, RZ, RZ ;  /* 0x000000ffff097224 */ /* 0x000fe400078e00ff */
[----:B------:R-:W-:Y:S02]  /*0250*/  IMAD.MOV.U32 R11, RZ, RZ, 0x1 ;  /* 0x00000001ff0b7424 */ /* 0x000fe400078e00ff */
[----:B------:R-:W-:Y:S02]  /*0260*/  IMAD.U32 R4, RZ, RZ, UR5 ;  /* 0x00000005ff047e24 */ /* 0x000fe4000f8e00ff */
[----:B------:R-:W-:Y:S02]  /*0270*/  IMAD.U32 R5, RZ, RZ, UR6 ;  /* 0x00000006ff057e24 */ /* 0x000fe4000f8e00ff */
[----:B------:R-:W-:-:S07]  /*0280*/  IMAD.MOV.U32 R10, RZ, RZ, R8 ;  /* 0x000000ffff0a7224 */ /* 0x000fce00078e0008 */
.L_x_93:
[C---:B------:R-:W-:Y:S02]  /*0290*/  ISETP.NE.AND P6, PT, R20.reuse, -0x1, PT ;  /* 0xffffffff1400780c */ /* 0x040fe40003fc5270 */
[----:B------:R-:W-:-:S11]  /*02a0*/  ISETP.NE.AND P5, PT, R20, RZ, PT ;  /* 0x000000ff1400720c */ /* 0x000fd60003fa5270 */
[----:B-1----:R-:W2:Y:S04]  /*02b0*/  @P6 LDG.E R12, desc[UR8][R2.64] ;  /* 0x00000008020c6981 */ /* 0x002ea8000c1e1900 */
[----:B------:R-:W2:Y:S01]  /*02c0*/  @P6 LDG.E R13, desc[UR8][R4.64+-0x8] ;  /* 0xfffff808040d6981 */ /* 0x000ea2000c1e1900 */
[----:B------:R-:W-:-:S03]  /*02d0*/  ISETP.NE.AND P3, PT, R20, 0x1, PT ;  /* 0x000000011400780c */ /* 0x000fc60003f65270 */
[----:B------:R-:W3:Y:S04]  /*02e0*/  @P5 LDG.E R19, desc[UR8][R2.64] ;  /* 0x0000000802135981 */ /* 0x000ee8000c1e1900 */
[----:B------:R-:W3:Y:S01]  /*02f0*/  @P5 LDG.E R14, desc[UR8][R4.64+-0x4] ;  /* 0xfffffc08040e5981 */ /* 0x000ee2000c1e1900 */
[----:B------:R-:W-:-:S05]  /*0300*/  ISETP.NE.AND P4, PT, R20, 0x2, PT ;  /* 0x000000021400780c */ /* 0x000fca0003f85270 */
[----:B------:R-:W4:Y:S04]  /*0310*/  @P3 LDG.E R21, desc[UR8][R2.64] ;  /* 0x0000000802153981 */ /* 0x000f28000c1e1900 */
[----:B------:R-:W4:Y:S04]  /*0320*/  @P3 LDG.E R16, desc[UR8][R4.64] ;  /* 0x0000000804103981 */ /* 0x000f28000c1e1900 */
[----:B------:R-:W5:Y:S04]  /*0330*/  @P4 LDG.E R18, desc[UR8][R2.64] ;  /* 0x0000000802124981 */ /* 0x000f68000c1e1900 */
[----:B------:R-:W5:Y:S01]  /*0340*/  @P4 LDG.E R17, desc[UR8][R4.64+0x4] ;  /* 0x0000040804114981 */ /* 0x000f62000c1e1900 */
[----:B------:R-:W-:Y:S01]  /*0350*/  @P6 VIADD R15, R11, 0xffffffff ;  /* 0xffffffff0b0f6836 */ /* 0x000fe20000000000 */
[----:B------:R-:W-:Y:S01]  /*0360*/  PLOP3.LUT P1, PT, PT, PT, PT, 0x80, 0x8 ;  /* 0x000000000008781c */ /* 0x000fe20003f2f070 */
[----:B------:R-:W-:-:S02]  /*0370*/  VIADD R10, R10, 0x4 ;  /* 0x000000040a0a7836 */ /* 0x000fc40000000000 */
[----:B------:R-:W-:Y:S01]  /*0380*/  VIADD R20, R20, 0xfffffffc ;  /* 0xfffffffc14147836 */ /* 0x000fe20000000000 */
[----:B--2---:R-:W-:-:S04]  /*0390*/  @P6 ISETP.NE.AND P0, PT, R12, R13, PT ;  /* 0x0000000d0c00620c */ /* 0x004fc80003f05270 */
[----:B------:R-:W-:-:S04]  /*03a0*/  @P6 ISETP.GT.AND P0, PT, R0, R15, !P0 ;  /* 0x0000000f0000620c */ /* 0x000fc80004704270 */
[----:B------:R-:W-:Y:S01]  /*03b0*/  @P6 ISETP.LT.OR P0, PT, R12, R13, P0 ;  /* 0x0000000d0c00620c */ /* 0x000fe20000701670 */
[----:B------:R-:W-:Y:S01]  /*03c0*/  @P6 VIADD R12, R9, 0x1 ;  /* 0x00000001090c6836 */ /* 0x000fe20000000000 */
[-C--:B---3--:R-:W-:Y:S01]  /*03d0*/  @P5 ISETP.NE.AND P2, PT, R19, R14.reuse, PT ;  /* 0x0000000e1300520c */ /* 0x088fe20003f45270 */
[----:B------:R-:W-:Y:S01]  /*03e0*/  @P3 VIADD R13, R11, 0x1 ;  /* 0x000000010b0d3836 */ /* 0x000fe20000000000 */
[----:B------:R-:W-:Y:S02]  /*03f0*/  @P6 PLOP3.LUT P1, PT, P0, PT, PT, 0x80, 0x8 ;  /* 0x000000000008681c */ /* 0x000fe4000072f070 */
[----:B------:R-:W-:Y:S02]  /*0400*/  @P5 ISETP.GT.AND P2, PT, R0, R11, !P2 ;  /* 0x0000000b0000520c */ /* 0x000fe40005744270 */
[----:B------:R-:W-:Y:S02]  /*0410*/  PLOP3.LUT P0, PT, PT, PT, PT, 0x80, 0x8 ;  /* 0x000000000008781c */ /* 0x000fe40003f0f070 */
[----:B------:R-:W-:-:S04]  /*0420*/  @P5 ISETP.LT.OR P2, PT, R19, R14, P2 ;  /* 0x0000000e1300520c */ /* 0x000fc80001741670 */
[----:B------:R-:W-:-:S03]  /*0430*/  @P5 PLOP3.LUT P0, PT, P2, PT, PT, 0x80, 0x8 ;  /* 0x000000000008581c */ /* 0x000fc6000170f070 */
[----:B------:R-:W-:Y:S01]  /*0440*/  @!P1 IMAD.MOV R12, RZ, RZ, R9 ;  /* 0x000000ffff0c9224 */ /* 0x000fe200078e0209 */
[----:B----4-:R-:W-:-:S03]  /*0450*/  @P3 ISETP.NE.AND P1, PT, R21, R16, PT ;  /* 0x000000101500320c */ /* 0x010fc60003f25270 */
[----:B------:R-:W-:Y:S01]  /*0460*/  @P6 IMAD.MOV.U32 R9, RZ, RZ, R12 ;  /* 0x000000ffff096224 */ /* 0x000fe200078e000c */
[----:B------:R-:W-:Y:S01]  /*0470*/  @P3 ISETP.GT.AND P1, PT, R0, R13, !P1 ;  /* 0x0000000d0000320c */ /* 0x000fe20004f24270 */
[----:B------:R-:W-:Y:S01]  /*0480*/  @P4 VIADD R13, R11, 0x2 ;  /* 0x000000020b0d4836 */ /* 0x000fe20000000000 */
[----:B-----5:R-:W-:Y:S01]  /*0490*/  @P4 ISETP.NE.AND P6, PT, R18, R17, PT ;  /* 0x000000111200420c */ /* 0x020fe20003fc5270 */
[----:B------:R-:W-:Y:S01]  /*04a0*/  @P5 VIADD R12, R9, 0x1 ;  /* 0x00000001090c5836 */ /* 0x000fe20000000000 */
[----:B------:R-:W-:Y:S01]  /*04b0*/  @P3 ISETP.LT.OR P2, PT, R21, R16, P1 ;  /* 0x000000101500320c */ /* 0x000fe20000f41670 */
[----:B------:R-:W-:Y:S01]  /*04c0*/  @!P0 IMAD.MOV R12, RZ, RZ, R9 ;  /* 0x000000ffff0c8224 */ /* 0x000fe200078e0209 */
[----:B------:R-:W-:Y:S01]  /*04d0*/  PLOP3.LUT P1, PT, PT, PT, PT, 0x80, 0x8 ;  /* 0x000000000008781c */ /* 0x000fe20003f2f070 */
[----:B------:R-:W-:Y:S01]  /*04e0*/  VIADD R11, R11, 0x4 ;  /* 0x000000040b0b7836 */ /* 0x000fe20000000000 */
[----:B------:R-:W-:Y:S01]  /*04f0*/  @P3 PLOP3.LUT P1, PT, P2, PT, PT, 0x80, 0x8 ;  /* 0x000000000008381c */ /* 0x000fe2000172f070 */
[----:B------:R-:W-:Y:S01]  /*0500*/  @P5 IMAD.MOV.U32 R9, RZ, RZ, R12 ;  /* 0x000000ffff095224 */ /* 0x000fe200078e000c */
[----:B------:R-:W-:-:S03]  /*0510*/  @P4 ISETP.GT.AND P0, PT, R0, R13, !P6 ;  /* 0x0000000d0000420c */ /* 0x000fc60007704270 */
[----:B------:R-:W-:Y:S01]  /*0520*/  @P3 VIADD R12, R9, 0x1 ;  /* 0x00000001090c3836 */ /* 0x000fe20000000000 */
[----:B------:R-:W-:Y:S02]  /*0530*/  @P4 ISETP.LT.OR P2, PT, R18, R17, P0 ;  /* 0x000000111200420c */ /* 0x000fe40000741670 */
[----:B------:R-:W-:Y:S02]  /*0540*/  PLOP3.LUT P0, PT, PT, PT, PT, 0x80, 0x8 ;  /* 0x000000000008781c */ /* 0x000fe40003f0f070 */
[----:B------:R-:W-:Y:S02]  /*0550*/  @P4 PLOP3.LUT P0, PT, P2, PT, PT, 0x80, 0x8 ;  /* 0x000000000008481c */ /* 0x000fe4000170f070 */
[----:B------:R-:W-:Y:S01]  /*0560*/  ISETP.NE.AND P2, PT, R10, RZ, PT ;  /* 0x000000ff0a00720c */ /* 0x000fe20003f45270 */
[----:B------:R-:W-:Y:S01]  /*0570*/  @!P1 IMAD.MOV R12, RZ, RZ, R9 ;  /* 0x000000ffff0c9224 */ /* 0x000fe200078e0209 */
[----:B------:R-:W-:-:S03]  /*0580*/  IADD3 R4, P1, PT, R4, 0x10, RZ ;  /* 0x0000001004047810 */ /* 0x000fc60007f3e0ff */
[----:B------:R-:W-:Y:S02]  /*0590*/  @P3 IMAD.MOV.U32 R9, RZ, RZ, R12 ;  /* 0x000000ffff093224 */ /* 0x000fe400078e000c */
[----:B------:R-:W-:Y:S02]  /*05a0*/  IMAD.X R5, RZ, RZ, R5, P1 ;  /* 0x000000ffff057224 */ /* 0x000fe400008e0605 */
[----:B------:R-:W-:Y:S02]  /*05b0*/  @P4 VIADD R12, R9, 0x1 ;  /* 0x00000001090c4836 */ /* 0x000fe40000000000 */
[----:B------:R-:W-:-:S04]  /*05c0*/  @!P0 IMAD.MOV R12, RZ, RZ, R9 ;  /* 0x000000ffff0c8224 */ /* 0x000fc800078e0209 */
[----:B------:R-:W-:Y:S01]  /*05d0*/  @P4 IMAD.MOV.U32 R9, RZ, RZ, R12 ;  /* 0x000000ffff094224 */ /* 0x000fe200078e000c */
[----:B------:R-:W-:Y:S06]  /*05e0*/  @P2 BRA `(.L_x_93) ;  /* 0xfffffffc00282947 */ /* 0x000fec000383ffff */
[----:B------:R-:W-:-:S07]  /*05f0*/  IMAD.MOV.U32 R11, RZ, RZ, R6 ;  /* 0x000000ffff0b7224 */ /* 0x000fce00078e0006 */
.L_x_92:
[----:B------:R-:W-:Y:S01]  /*0600*/  ISETP.NE.AND P0, PT, R7, RZ, PT ;  /* 0x000000ff0700720c */ /* 0x000fe20003f05270 */
[----:B------:R-:W-:-:S12]  /*0610*/  IMAD.MOV.U32 R13, RZ, RZ, R9 ;  /* 0x000000ffff0d7224 */ /* 0x000fd800078e0009 */
[----:B------:R-:W-:Y:S05]  /*0620*/  @!P0 BRA `(.L_x_94) ;  /* 0x0000000000a08947 */ /* 0x000fea0003800000 */
[----:B------:R-:W0:Y:S01]  /*0630*/  LDC.64 R4, c[0x0][0x388] ;  /* 0x0000e200ff047b82 */ /* 0x000e220000000a00 */
[----:B------:R-:W-:-:S13]  /*0640*/  ISETP.NE.AND P2, PT, R0, R11, PT ;  /* 0x0000000b0000720c */ /* 0x000fda0003f45270 */
[----:B-1----:R-:W2:Y:S01]  /*0650*/  @P2 LDG.E R10, desc[UR8][R2.64] ;  /* 0x00000008020a2981 */ /* 0x002ea2000c1e1900 */
[----:B0-----:R-:W-:-:S05]  /*0660*/  IMAD.WIDE.U32 R4, R11, 0x4, R4 ;  /* 0x000000040b047825 */ /* 0x001fca00078e0004 */
[----:B------:R-:W2:Y:S02]  /*0670*/  @P2 LDG.E R9, desc[UR8][R4.64] ;  /* 0x0000000804092981 */ /* 0x000ea4000c1e1900 */
[----:B--2---:R-:W-:-:S04]  /*0680*/  @P2 ISETP.NE.AND P0, PT, R10, R9, PT ;  /* 0x000000090a00220c */ /* 0x004fc80003f05270 */
[----:B------:R-:W-:-:S04]  /*0690*/  @P2 ISETP.GT.AND P0, PT, R0, R11, !P0 ;  /* 0x0000000b0000220c */ /* 0x000fc80004704270 */
[----:B------:R-:W-:Y:S02]  /*06a0*/  @P2 ISETP.LT.OR P1, PT, R10, R9, P0 ;  /* 0x000000090a00220c */ /* 0x000fe40000721670 */
[----:B------:R-:W-:Y:S02]  /*06b0*/  PLOP3.LUT P0, PT, PT, PT, PT, 0x80, 0x8 ;  /* 0x000000000008781c */ /* 0x000fe40003f0f070 */
[----:B------:R-:W-:Y:S02]  /*06c0*/  @P2 PLOP3.LUT P0, PT, P1, PT, PT, 0x80, 0x8 ;  /* 0x000000000008281c */ /* 0x000fe40000f0f070 */
[----:B------:R-:W-:Y:S01]  /*06d0*/  ISETP.NE.AND P1, PT, R7, 0x1, PT ;  /* 0x000000010700780c */ /* 0x000fe20003f25270 */
[----:B------:R-:W-:-:S10]  /*06e0*/  @P2 VIADD R9, R13, 0x1 ;  /* 0x000000010d092836 */ /* 0x000fd40000000000 */
[----:B------:R-:W-:-:S04]  /*06f0*/  @!P0 IMAD.MOV R9, RZ, RZ, R13 ;  /* 0x000000ffff098224 */ /* 0x000fc800078e020d */
[----:B------:R-:W-:Y:S01]  /*0700*/  @P2 IMAD.MOV.U32 R13, RZ, RZ, R9 ;  /* 0x000000ffff0d2224 */ /* 0x000fe200078e0009 */
[----:B------:R-:W-:Y:S06]  /*0710*/  @!P1 BRA `(.L_x_94) ;  /* 0x0000000000649947 */ /* 0x000fec0003800000 */
[C---:B------:R-:W-:Y:S02]  /*0720*/  VIADD R15, R11.reuse, 0x1 ;  /* 0x000000010b0f7836 */ /* 0x040fe40000000000 */
[----:B------:R-:W-:-:S03]  /*0730*/  VIADD R11, R11, 0x2 ;  /* 0x000000020b0b7836 */ /* 0x000fc60000000000 */
[C---:B------:R-:W-:Y:S02]  /*0740*/  ISETP.NE.AND P3, PT, R0.reuse, R15, PT ;  /* 0x0000000f0000720c */ /* 0x040fe40003f65270 */
[----:B------:R-:W-:-:S04]  /*0750*/  ISETP.NE.AND P2, PT, R0, R11, PT ;  /* 0x0000000b0000720c */ /* 0x000fc80003f45270 */
[----:B------:R-:W-:-:S07]  /*0760*/  ISETP.EQ.OR P2, PT, R7, 0x2, !P2 ;  /* 0x000000020700780c */ /* 0x000fce0005742670 */
[----:B------:R-:W2:Y:S04]  /*0770*/  @P3 LDG.E R12, desc[UR8][R2.64] ;  /* 0x00000008020c3981 */ /* 0x000ea8000c1e1900 */
[----:B------:R-:W2:Y:S04]  /*0780*/  @P3 LDG.E R9, desc[UR8][R4.64+0x4] ;  /* 0x0000040804093981 */ /* 0x000ea8000c1e1900 */
[----:B------:R-:W3:Y:S04]  /*0790*/  @!P2 LDG.E R17, desc[UR8][R2.64] ;  /* 0x000000080211a981 */ /* 0x000ee8000c1e1900 */
[----:B------:R-:W3:Y:S01]  /*07a0*/  @!P2 LDG.E R10, desc[UR8][R4.64+0x8] ;  /* 0x00000808040aa981 */ /* 0x000ee2000c1e1900 */
[----:B--2---:R-:W-:-:S04]  /*07b0*/  @P3 ISETP.NE.AND P0, PT, R12, R9, PT ;  /* 0x000000090c00320c */ /* 0x004fc80003f05270 */
[----:B------:R-:W-:-:S04]  /*07c0*/  @P3 ISETP.GT.AND P0, PT, R0, R15, !P0 ;  /* 0x0000000f0000320c */ /* 0x000fc80004704270 */
[----:B------:R-:W-:Y:S01]  /*07d0*/  @P3 ISETP.LT.OR P1, PT, R12, R9, P0 ;  /* 0x000000090c00320c */ /* 0x000fe20000721670 */
[----:B------:R-:W-:Y:S01]  /*07e0*/  @P3 VIADD R9, R13, 0x1 ;  /* 0x000000010d093836 */ /* 0x000fe20000000000 */
[----:B---3--:R-:W-:Y:S02]  /*07f0*/  @!P2 ISETP.NE.AND P4, PT, R17, R10, PT ;  /* 0x0000000a1100a20c */ /* 0x008fe40003f85270 */
[----:B------:R-:W-:Y:S02]  /*0800*/  PLOP3.LUT P0, PT, PT, PT, PT, 0x80, 0x8 ;  /* 0x000000000008781c */ /* 0x000fe40003f0f070 */
[----:B------:R-:W-:Y:S02]  /*0810*/  @P3 PLOP3.LUT P0, PT, P1, PT, PT, 0x80, 0x8 ;  /* 0x000000000008381c */ /* 0x000fe40000f0f070 */
[----:B------:R-:W-:-:S04]  /*0820*/  @!P2 ISETP.GT.AND P1, PT, R0, R11, !P4 ;  /* 0x0000000b0000a20c */ /* 0x000fc80006724270 */
[----:B------:R-:W-:Y:S02]  /*0830*/  @!P2 ISETP.LT.OR P4, PT, R17, R10, P1 ;  /* 0x0000000a1100a20c */ /* 0x000fe40000f81670 */
[----:B------:R-:W-:Y:S02]  /*0840*/  PLOP3.LUT P1, PT, PT, PT, PT, 0x80, 0x8 ;  /* 0x000000000008781c */ /* 0x000fe40003f2f070 */
[----:B------:R-:W-:-:S03]  /*0850*/  @!P2 PLOP3.LUT P1, PT, P4, PT, PT, 0x80, 0x8 ;  /* 0x000000000008a81c */ /* 0x000fc6000272f070 */
[----:B------:R-:W-:-:S04]  /*0860*/  @!P0 IMAD.MOV R9, RZ, RZ, R13 ;  /* 0x000000ffff098224 */ /* 0x000fc800078e020d */
[----:B------:R-:W-:-:S04]  /*0870*/  @P3 IMAD.MOV.U32 R13, RZ, RZ, R9 ;  /* 0x000000ffff0d3224 */ /* 0x000fc800078e0009 */
[----:B------:R-:W-:Y:S02]  /*0880*/  @!P2 VIADD R2, R13, 0x1 ;  /* 0x000000010d02a836 */ /* 0x000fe40000000000 */
[----:B------:R-:W-:-:S04]  /*0890*/  @!P1 IMAD.MOV R2, RZ, RZ, R13 ;  /* 0x000000ffff029224 */ /* 0x000fc800078e020d */
[----:B------:R-:W-:-:S07]  /*08a0*/  @!P2 IMAD.MOV.U32 R13, RZ, RZ, R2 ;  /* 0x000000ffff0da224 */ /* 0x000fce00078e0002 */
.L_x_94:
[----:B------:R-:W0:Y:S01]  /*08b0*/  LDC.64 R2, c[0x0][0x390] ;  /* 0x0000e400ff027b82 */ /* 0x000e220000000a00 */
[----:B------:R-:W2:Y:S01]  /*08c0*/  LDCU UR7, c[0x0][0x380] ;  /* 0x00007000ff0777ac */ /* 0x000ea20008000800 */
[----:B0-----:R-:W-:-:S05]  /*08d0*/  IMAD.WIDE R2, R13, 0x4, R2 ;  /* 0x000000040d027825 */ /* 0x001fca00078e0202 */
[----:B-1----:R0:W-:Y:S02]  /*08e0*/  STG.E desc[UR8][R2.64], R0 ;  /* 0x0000000002007986 */ /* 0x0021e4000c101908 */
[----:B0-----:R-:W-:-:S05]  /*08f0*/  VIADD R0, R0, UR4 ;  /* 0x0000000400007c36 */ /* 0x001fca0008000000 */
[----:B--2---:R-:W-:-:S13]  /*0900*/  ISETP.GE.AND P0, PT, R0, UR7, PT ;  /* 0x0000000700007c0c */ /* 0x004fda000bf06270 */
[----:B------:R-:W-:Y:S05]  /*0910*/  @!P0 BRA `(.L_x_95) ;  /* 0xfffffff800288947 */ /* 0x000fea000383ffff */
[----:B------:R-:W-:Y:S05]  /*0920*/  EXIT ;  /* 0x000000000000794d */ /* 0x000fea0003800000 */
.L_x_96:
        /* <DEDUP_REMOVED lines=13> */
.L_x_102:


//--------------------- .nv.global.init           --------------------------
	.section	.nv.global.init,"aw",@progbits
	.align	4
.nv.global.init:
	.type		mrg32k3aM1SubSeq,@object
	.size		mrg32k3aM1SubSeq,(mrg32k3aM2SubSeq - mrg32k3aM1SubSeq)
mrg32k3aM1SubSeq:
        /*0000*/ 	.byte	0x0b, 0xcc, 0xee, 0x04, 0x73, 0x29, 0x8b, 0x6f, 0xf6, 0x53, 0x03, 0xf6, 0x23, 0xf6, 0xea, 0xda
        /* <DEDUP_REMOVED lines=125> */
	.type		mrg32k3aM2SubSeq,@object
	.size		mrg32k3aM2SubSeq,(mrg32k3aM1 - mrg32k3aM2SubSeq)
mrg32k3aM2SubSeq:
        /* <DEDUP_REMOVED lines=126> */
	.type		mrg32k3aM1,@object
	.size		mrg32k3aM1,(mrg32k3aM1Seq - mrg32k3aM1)
mrg32k3aM1:
        /* <DEDUP_REMOVED lines=144> */
	.type		mrg32k3aM1Seq,@object
	.size		mrg32k3aM1Seq,(mrg32k3aM2 - mrg32k3aM1Seq)
mrg32k3aM1Seq:
        /* <DEDUP_REMOVED lines=144> */
	.type		mrg32k3aM2,@object
	.size		mrg32k3aM2,(mrg32k3aM2Seq - mrg32k3aM2)
mrg32k3aM2:
        /* <DEDUP_REMOVED lines=144> */
	.type		mrg32k3aM2Seq,@object
	.size		mrg32k3aM2Seq,(precalc_xorwow_matrix - mrg32k3aM2Seq)
mrg32k3aM2Seq:
        /* <DEDUP_REMOVED lines=144> */
	.type		precalc_xorwow_matrix,@object
	.size		precalc_xorwow_matrix,(precalc_xorwow_offset_matrix - precalc_xorwow_matrix)
precalc_xorwow_matrix:
        /* <DEDUP_REMOVED lines=6400> */
	.type		precalc_xorwow_offset_matrix,@object
	.size		precalc_xorwow_offset_matrix,(.L_1 - precalc_xorwow_offset_matrix)
precalc_xorwow_offset_matrix:
        /* <DEDUP_REMOVED lines=6400> */
.L_1:


//--------------------- .nv.shared.reserved.0     --------------------------
	.section	.nv.shared.reserved.0,"aw",@nobits
	.weak		__nv_reservedSMEM_offset_0_alias
	.size		__nv_reservedSMEM_offset_0_alias, 0, 64
	.other		__nv_reservedSMEM_offset_0_alias,@"STO_CUDA_RESERVED_SHARED STV_DEFAULT"
__nv_reservedSMEM_offset_0_alias:
	.zero		0
	.zero		64


//--------------------- .nv.shared.my_greedy_bipartition --------------------------
	.section	.nv.shared.my_greedy_bipartition,"aw",@nobits
	.sectionflags	@""
	.align	4
.nv.shared.my_greedy_bipartition:
	.zero		1044


//--------------------- .nv.constant0.update_part --------------------------
	.section	.nv.constant0.update_part,"a",@progbits
	.sectionflags	@""
	.align	4
.nv.constant0.update_part:
	.zero		920


//--------------------- .nv.constant0.local_search --------------------------
	.section	.nv.constant0.local_search,"a",@progbits
	.sectionflags	@""
	.align	4
.nv.constant0.local_search:
	.zero		984


//--------------------- .nv.constant0.my_count_nodes_in_part --------------------------
	.section	.nv.constant0.my_count_nodes_in_part,"a",@progbits
	.sectionflags	@""
	.align	4
.nv.constant0.my_count_nodes_in_part:
	.zero		920


//--------------------- .nv.constant0.my_finalize_bipartition --------------------------
	.section	.nv.constant0.my_finalize_bipartition,"a",@progbits
	.sectionflags	@""
	.align	4
.nv.constant0.my_finalize_bipartition:
	.zero		912


//--------------------- .nv.constant0.my_greedy_bipartition --------------------------
	.section	.nv.constant0.my_greedy_bipartition,"a",@progbits
	.sectionflags	@""
	.align	4
.nv.constant0.my_greedy_bipartition:
	.zero		976


//--------------------- .nv.constant0.sort_nodes_by_degrees --------------------------
	.section	.nv.constant0.sort_nodes_by_degrees,"a",@progbits
	.sectionflags	@""
	.align	4
.nv.constant0.sort_nodes_by_degrees:
	.zero		920


//--------------------- SYMBOLS --------------------------

	.type		.nv.reservedSmem.offset0,@object
	.size		.nv.reservedSmem.offset0,0x4
	.type		.nv.reservedSmem.cap,@object
	.size		.nv.reservedSmem.cap,0x4
